//
// Generated by NVIDIA NVVM Compiler
//
// Compiler Build ID: CL-36424714
// Cuda compilation tools, release 13.0, V13.0.88
// Based on NVVM 20.0.0
//

.version 9.0
.target sm_100
.address_size 64

	// .globl	_Z11measure_divPdS_iiii

.visible .entry _Z11measure_divPdS_iiii(
	.param .u64 .ptr .align 1 _Z11measure_divPdS_iiii_param_0,
	.param .u64 .ptr .align 1 _Z11measure_divPdS_iiii_param_1,
	.param .u32 _Z11measure_divPdS_iiii_param_2,
	.param .u32 _Z11measure_divPdS_iiii_param_3,
	.param .u32 _Z11measure_divPdS_iiii_param_4,
	.param .u32 _Z11measure_divPdS_iiii_param_5
)
{
	.reg .pred 	%p<19>;
	.reg .b32 	%r<85>;
	.reg .b64 	%rd<80>;
	.reg .b64 	%fd<189>;

	ld.param.u64 	%rd3, [_Z11measure_divPdS_iiii_param_0];
	ld.param.u64 	%rd4, [_Z11measure_divPdS_iiii_param_1];
	ld.param.u32 	%r50, [_Z11measure_divPdS_iiii_param_2];
	ld.param.u32 	%r51, [_Z11measure_divPdS_iiii_param_4];
	ld.param.u32 	%r52, [_Z11measure_divPdS_iiii_param_5];
	cvta.to.global.u64 	%rd1, %rd3;
	cvta.to.global.u64 	%rd5, %rd4;
	mov.u32 	%r1, %tid.x;
	mov.u32 	%r53, %ctaid.x;
	mov.u32 	%r54, %ntid.x;
	mov.u32 	%r55, %tid.y;
	mov.u32 	%r56, %ctaid.y;
	mov.u32 	%r57, %ntid.y;
	mad.lo.s32 	%r58, %r56, %r57, %r55;
	mov.u32 	%r59, %nctaid.x;
	mad.lo.s32 	%r60, %r58, %r59, %r53;
	mul.lo.s32 	%r2, %r60, %r54;
	add.s32 	%r3, %r2, %r1;
	mul.wide.s32 	%rd6, %r3, 8;
	add.s64 	%rd2, %rd5, %rd6;
	mov.b64 	%rd7, 0;
	st.global.u64 	[%rd2], %rd7;
	setp.lt.s32 	%p1, %r50, 1;
	mov.f64 	%fd182, 0d0000000000000000;
	@%p1 bra 	$L__BB0_13;
	mul.lo.s32 	%r4, %r52, %r50;
	add.s32 	%r5, %r4, %r3;
	and.b32  	%r6, %r50, 15;
	setp.lt.u32 	%p2, %r50, 16;
	mov.f64 	%fd182, 0d0000000000000000;
	mov.b32 	%r74, 0;
	@%p2 bra 	$L__BB0_4;
	and.b32  	%r74, %r50, 2147483632;
	neg.s32 	%r72, %r74;
	shl.b32 	%r9, %r51, 4;
	mov.f64 	%fd182, 0d0000000000000000;
	mul.wide.s32 	%rd10, %r51, 8;
	mov.u32 	%r71, %r5;
$L__BB0_3:
	.pragma "nounroll";
	mul.wide.s32 	%rd8, %r71, 8;
	add.s64 	%rd9, %rd1, %rd8;
	ld.global.f64 	%fd30, [%rd9];
	add.f64 	%fd31, %fd182, %fd30;
	add.s64 	%rd11, %rd9, %rd10;
	ld.global.f64 	%fd32, [%rd11];
	add.f64 	%fd33, %fd31, %fd32;
	add.s64 	%rd12, %rd11, %rd10;
	ld.global.f64 	%fd34, [%rd12];
	add.f64 	%fd35, %fd33, %fd34;
	add.s64 	%rd13, %rd12, %rd10;
	ld.global.f64 	%fd36, [%rd13];
	add.f64 	%fd37, %fd35, %fd36;
	add.s64 	%rd14, %rd13, %rd10;
	ld.global.f64 	%fd38, [%rd14];
	add.f64 	%fd39, %fd37, %fd38;
	add.s64 	%rd15, %rd14, %rd10;
	ld.global.f64 	%fd40, [%rd15];
	add.f64 	%fd41, %fd39, %fd40;
	add.s64 	%rd16, %rd15, %rd10;
	ld.global.f64 	%fd42, [%rd16];
	add.f64 	%fd43, %fd41, %fd42;
	add.s64 	%rd17, %rd16, %rd10;
	ld.global.f64 	%fd44, [%rd17];
	add.f64 	%fd45, %fd43, %fd44;
	add.s64 	%rd18, %rd17, %rd10;
	ld.global.f64 	%fd46, [%rd18];
	add.f64 	%fd47, %fd45, %fd46;
	add.s64 	%rd19, %rd18, %rd10;
	ld.global.f64 	%fd48, [%rd19];
	add.f64 	%fd49, %fd47, %fd48;
	add.s64 	%rd20, %rd19, %rd10;
	ld.global.f64 	%fd50, [%rd20];
	add.f64 	%fd51, %fd49, %fd50;
	add.s64 	%rd21, %rd20, %rd10;
	ld.global.f64 	%fd52, [%rd21];
	add.f64 	%fd53, %fd51, %fd52;
	add.s64 	%rd22, %rd21, %rd10;
	ld.global.f64 	%fd54, [%rd22];
	add.f64 	%fd55, %fd53, %fd54;
	add.s64 	%rd23, %rd22, %rd10;
	ld.global.f64 	%fd56, [%rd23];
	add.f64 	%fd57, %fd55, %fd56;
	add.s64 	%rd24, %rd23, %rd10;
	ld.global.f64 	%fd58, [%rd24];
	add.f64 	%fd59, %fd57, %fd58;
	add.s64 	%rd25, %rd24, %rd10;
	ld.global.f64 	%fd60, [%rd25];
	add.f64 	%fd182, %fd59, %fd60;
	add.s32 	%r72, %r72, 16;
	add.s32 	%r71, %r71, %r9;
	setp.ne.s32 	%p3, %r72, 0;
	@%p3 bra 	$L__BB0_3;
$L__BB0_4:
	setp.eq.s32 	%p4, %r6, 0;
	@%p4 bra 	$L__BB0_13;
	and.b32  	%r15, %r50, 7;
	setp.lt.u32 	%p5, %r6, 8;
	@%p5 bra 	$L__BB0_7;
	mad.lo.s32 	%r62, %r74, %r51, %r5;
	mul.wide.s32 	%rd26, %r62, 8;
	add.s64 	%rd27, %rd1, %rd26;
	ld.global.f64 	%fd62, [%rd27];
	add.f64 	%fd63, %fd182, %fd62;
	mul.wide.s32 	%rd28, %r51, 8;
	add.s64 	%rd29, %rd27, %rd28;
	ld.global.f64 	%fd64, [%rd29];
	add.f64 	%fd65, %fd63, %fd64;
	add.s64 	%rd30, %rd29, %rd28;
	ld.global.f64 	%fd66, [%rd30];
	add.f64 	%fd67, %fd65, %fd66;
	add.s64 	%rd31, %rd30, %rd28;
	ld.global.f64 	%fd68, [%rd31];
	add.f64 	%fd69, %fd67, %fd68;
	add.s64 	%rd32, %rd31, %rd28;
	ld.global.f64 	%fd70, [%rd32];
	add.f64 	%fd71, %fd69, %fd70;
	add.s64 	%rd33, %rd32, %rd28;
	ld.global.f64 	%fd72, [%rd33];
	add.f64 	%fd73, %fd71, %fd72;
	add.s64 	%rd34, %rd33, %rd28;
	ld.global.f64 	%fd74, [%rd34];
	add.f64 	%fd75, %fd73, %fd74;
	add.s64 	%rd35, %rd34, %rd28;
	ld.global.f64 	%fd76, [%rd35];
	add.f64 	%fd182, %fd75, %fd76;
	add.s32 	%r74, %r74, 8;
$L__BB0_7:
	setp.eq.s32 	%p6, %r15, 0;
	@%p6 bra 	$L__BB0_13;
	and.b32  	%r18, %r50, 3;
	setp.lt.u32 	%p7, %r15, 4;
	@%p7 bra 	$L__BB0_10;
	mad.lo.s32 	%r63, %r74, %r51, %r5;
	mul.wide.s32 	%rd36, %r63, 8;
	add.s64 	%rd37, %rd1, %rd36;
	ld.global.f64 	%fd78, [%rd37];
	add.f64 	%fd79, %fd182, %fd78;
	mul.wide.s32 	%rd38, %r51, 8;
	add.s64 	%rd39, %rd37, %rd38;
	ld.global.f64 	%fd80, [%rd39];
	add.f64 	%fd81, %fd79, %fd80;
	add.s64 	%rd40, %rd39, %rd38;
	ld.global.f64 	%fd82, [%rd40];
	add.f64 	%fd83, %fd81, %fd82;
	add.s64 	%rd41, %rd40, %rd38;
	ld.global.f64 	%fd84, [%rd41];
	add.f64 	%fd182, %fd83, %fd84;
	add.s32 	%r74, %r74, 4;
$L__BB0_10:
	setp.eq.s32 	%p8, %r18, 0;
	@%p8 bra 	$L__BB0_13;
	mad.lo.s32 	%r64, %r74, %r51, %r1;
	add.s32 	%r65, %r64, %r4;
	add.s32 	%r77, %r65, %r2;
	neg.s32 	%r76, %r18;
$L__BB0_12:
	.pragma "nounroll";
	mul.wide.s32 	%rd42, %r77, 8;
	add.s64 	%rd43, %rd1, %rd42;
	ld.global.f64 	%fd85, [%rd43];
	add.f64 	%fd182, %fd182, %fd85;
	add.s32 	%r77, %r77, %r51;
	add.s32 	%r76, %r76, 1;
	setp.ne.s32 	%p9, %r76, 0;
	@%p9 bra 	$L__BB0_12;
$L__BB0_13:
	setp.lt.s32 	%p10, %r50, 1;
	cvt.rn.f64.s32 	%fd14, %r50;
	div.rn.f64 	%fd15, %fd182, %fd14;
	mov.f64 	%fd188, 0d0000000000000000;
	@%p10 bra 	$L__BB0_26;
	mul.lo.s32 	%r27, %r52, %r50;
	add.s32 	%r28, %r27, %r3;
	and.b32  	%r29, %r50, 15;
	setp.lt.u32 	%p11, %r50, 16;
	mov.b32 	%r81, 0;
	mov.f64 	%fd188, 0d0000000000000000;
	@%p11 bra 	$L__BB0_17;
	and.b32  	%r81, %r50, 2147483632;
	neg.s32 	%r79, %r81;
	shl.b32 	%r32, %r51, 4;
	mov.f64 	%fd188, 0d0000000000000000;
	mul.wide.s32 	%rd46, %r51, 8;
	mov.u32 	%r78, %r28;
$L__BB0_16:
	.pragma "nounroll";
	mul.wide.s32 	%rd44, %r78, 8;
	add.s64 	%rd45, %rd1, %rd44;
	ld.global.f64 	%fd89, [%rd45];
	sub.f64 	%fd90, %fd89, %fd15;
	fma.rn.f64 	%fd91, %fd90, %fd90, %fd188;
	st.global.f64 	[%rd2], %fd91;
	add.s64 	%rd47, %rd45, %rd46;
	ld.global.f64 	%fd92, [%rd47];
	sub.f64 	%fd93, %fd92, %fd15;
	fma.rn.f64 	%fd94, %fd93, %fd93, %fd91;
	st.global.f64 	[%rd2], %fd94;
	add.s64 	%rd48, %rd47, %rd46;
	ld.global.f64 	%fd95, [%rd48];
	sub.f64 	%fd96, %fd95, %fd15;
	fma.rn.f64 	%fd97, %fd96, %fd96, %fd94;
	st.global.f64 	[%rd2], %fd97;
	add.s64 	%rd49, %rd48, %rd46;
	ld.global.f64 	%fd98, [%rd49];
	sub.f64 	%fd99, %fd98, %fd15;
	fma.rn.f64 	%fd100, %fd99, %fd99, %fd97;
	st.global.f64 	[%rd2], %fd100;
	add.s64 	%rd50, %rd49, %rd46;
	ld.global.f64 	%fd101, [%rd50];
	sub.f64 	%fd102, %fd101, %fd15;
	fma.rn.f64 	%fd103, %fd102, %fd102, %fd100;
	st.global.f64 	[%rd2], %fd103;
	add.s64 	%rd51, %rd50, %rd46;
	ld.global.f64 	%fd104, [%rd51];
	sub.f64 	%fd105, %fd104, %fd15;
	fma.rn.f64 	%fd106, %fd105, %fd105, %fd103;
	st.global.f64 	[%rd2], %fd106;
	add.s64 	%rd52, %rd51, %rd46;
	ld.global.f64 	%fd107, [%rd52];
	sub.f64 	%fd108, %fd107, %fd15;
	fma.rn.f64 	%fd109, %fd108, %fd108, %fd106;
	st.global.f64 	[%rd2], %fd109;
	add.s64 	%rd53, %rd52, %rd46;
	ld.global.f64 	%fd110, [%rd53];
	sub.f64 	%fd111, %fd110, %fd15;
	fma.rn.f64 	%fd112, %fd111, %fd111, %fd109;
	st.global.f64 	[%rd2], %fd112;
	add.s64 	%rd54, %rd53, %rd46;
	ld.global.f64 	%fd113, [%rd54];
	sub.f64 	%fd114, %fd113, %fd15;
	fma.rn.f64 	%fd115, %fd114, %fd114, %fd112;
	st.global.f64 	[%rd2], %fd115;
	add.s64 	%rd55, %rd54, %rd46;
	ld.global.f64 	%fd116, [%rd55];
	sub.f64 	%fd117, %fd116, %fd15;
	fma.rn.f64 	%fd118, %fd117, %fd117, %fd115;
	st.global.f64 	[%rd2], %fd118;
	add.s64 	%rd56, %rd55, %rd46;
	ld.global.f64 	%fd119, [%rd56];
	sub.f64 	%fd120, %fd119, %fd15;
	fma.rn.f64 	%fd121, %fd120, %fd120, %fd118;
	st.global.f64 	[%rd2], %fd121;
	add.s64 	%rd57, %rd56, %rd46;
	ld.global.f64 	%fd122, [%rd57];
	sub.f64 	%fd123, %fd122, %fd15;
	fma.rn.f64 	%fd124, %fd123, %fd123, %fd121;
	st.global.f64 	[%rd2], %fd124;
	add.s64 	%rd58, %rd57, %rd46;
	ld.global.f64 	%fd125, [%rd58];
	sub.f64 	%fd126, %fd125, %fd15;
	fma.rn.f64 	%fd127, %fd126, %fd126, %fd124;
	st.global.f64 	[%rd2], %fd127;
	add.s64 	%rd59, %rd58, %rd46;
	ld.global.f64 	%fd128, [%rd59];
	sub.f64 	%fd129, %fd128, %fd15;
	fma.rn.f64 	%fd130, %fd129, %fd129, %fd127;
	st.global.f64 	[%rd2], %fd130;
	add.s64 	%rd60, %rd59, %rd46;
	ld.global.f64 	%fd131, [%rd60];
	sub.f64 	%fd132, %fd131, %fd15;
	fma.rn.f64 	%fd133, %fd132, %fd132, %fd130;
	st.global.f64 	[%rd2], %fd133;
	add.s64 	%rd61, %rd60, %rd46;
	ld.global.f64 	%fd134, [%rd61];
	sub.f64 	%fd135, %fd134, %fd15;
	fma.rn.f64 	%fd188, %fd135, %fd135, %fd133;
	st.global.f64 	[%rd2], %fd188;
	add.s32 	%r79, %r79, 16;
	add.s32 	%r78, %r78, %r32;
	setp.ne.s32 	%p12, %r79, 0;
	@%p12 bra 	$L__BB0_16;
$L__BB0_17:
	setp.eq.s32 	%p13, %r29, 0;
	@%p13 bra 	$L__BB0_26;
	and.b32  	%r38, %r50, 7;
	setp.lt.u32 	%p14, %r29, 8;
	@%p14 bra 	$L__BB0_20;
	mad.lo.s32 	%r67, %r81, %r51, %r28;
	mul.wide.s32 	%rd62, %r67, 8;
	add.s64 	%rd63, %rd1, %rd62;
	ld.global.f64 	%fd136, [%rd63];
	sub.f64 	%fd137, %fd136, %fd15;
	fma.rn.f64 	%fd138, %fd137, %fd137, %fd188;
	st.global.f64 	[%rd2], %fd138;
	mul.wide.s32 	%rd64, %r51, 8;
	add.s64 	%rd65, %rd63, %rd64;
	ld.global.f64 	%fd139, [%rd65];
	sub.f64 	%fd140, %fd139, %fd15;
	fma.rn.f64 	%fd141, %fd140, %fd140, %fd138;
	st.global.f64 	[%rd2], %fd141;
	add.s64 	%rd66, %rd65, %rd64;
	ld.global.f64 	%fd142, [%rd66];
	sub.f64 	%fd143, %fd142, %fd15;
	fma.rn.f64 	%fd144, %fd143, %fd143, %fd141;
	st.global.f64 	[%rd2], %fd144;
	add.s64 	%rd67, %rd66, %rd64;
	ld.global.f64 	%fd145, [%rd67];
	sub.f64 	%fd146, %fd145, %fd15;
	fma.rn.f64 	%fd147, %fd146, %fd146, %fd144;
	st.global.f64 	[%rd2], %fd147;
	add.s64 	%rd68, %rd67, %rd64;
	ld.global.f64 	%fd148, [%rd68];
	sub.f64 	%fd149, %fd148, %fd15;
	fma.rn.f64 	%fd150, %fd149, %fd149, %fd147;
	st.global.f64 	[%rd2], %fd150;
	add.s64 	%rd69, %rd68, %rd64;
	ld.global.f64 	%fd151, [%rd69];
	sub.f64 	%fd152, %fd151, %fd15;
	fma.rn.f64 	%fd153, %fd152, %fd152, %fd150;
	st.global.f64 	[%rd2], %fd153;
	add.s64 	%rd70, %rd69, %rd64;
	ld.global.f64 	%fd154, [%rd70];
	sub.f64 	%fd155, %fd154, %fd15;
	fma.rn.f64 	%fd156, %fd155, %fd155, %fd153;
	st.global.f64 	[%rd2], %fd156;
	add.s64 	%rd71, %rd70, %rd64;
	ld.global.f64 	%fd157, [%rd71];
	sub.f64 	%fd158, %fd157, %fd15;
	fma.rn.f64 	%fd188, %fd158, %fd158, %fd156;
	st.global.f64 	[%rd2], %fd188;
	add.s32 	%r81, %r81, 8;
$L__BB0_20:
	setp.eq.s32 	%p15, %r38, 0;
	@%p15 bra 	$L__BB0_26;
	and.b32  	%r41, %r50, 3;
	setp.lt.u32 	%p16, %r38, 4;
	@%p16 bra 	$L__BB0_23;
	mad.lo.s32 	%r68, %r81, %r51, %r28;
	mul.wide.s32 	%rd72, %r68, 8;
	add.s64 	%rd73, %rd1, %rd72;
	ld.global.f64 	%fd159, [%rd73];
	sub.f64 	%fd160, %fd159, %fd15;
	fma.rn.f64 	%fd161, %fd160, %fd160, %fd188;
	st.global.f64 	[%rd2], %fd161;
	mul.wide.s32 	%rd74, %r51, 8;
	add.s64 	%rd75, %rd73, %rd74;
	ld.global.f64 	%fd162, [%rd75];
	sub.f64 	%fd163, %fd162, %fd15;
	fma.rn.f64 	%fd164, %fd163, %fd163, %fd161;
	st.global.f64 	[%rd2], %fd164;
	add.s64 	%rd76, %rd75, %rd74;
	ld.global.f64 	%fd165, [%rd76];
	sub.f64 	%fd166, %fd165, %fd15;
	fma.rn.f64 	%fd167, %fd166, %fd166, %fd164;
	st.global.f64 	[%rd2], %fd167;
	add.s64 	%rd77, %rd76, %rd74;
	ld.global.f64 	%fd168, [%rd77];
	sub.f64 	%fd169, %fd168, %fd15;
	fma.rn.f64 	%fd188, %fd169, %fd169, %fd167;
	st.global.f64 	[%rd2], %fd188;
	add.s32 	%r81, %r81, 4;
$L__BB0_23:
	setp.eq.s32 	%p17, %r41, 0;
	@%p17 bra 	$L__BB0_26;
	mad.lo.s32 	%r69, %r81, %r51, %r1;
	add.s32 	%r70, %r69, %r27;
	add.s32 	%r84, %r70, %r2;
	neg.s32 	%r83, %r41;
$L__BB0_25:
	.pragma "nounroll";
	mul.wide.s32 	%rd78, %r84, 8;
	add.s64 	%rd79, %rd1, %rd78;
	ld.global.f64 	%fd170, [%rd79];
	sub.f64 	%fd171, %fd170, %fd15;
	fma.rn.f64 	%fd188, %fd171, %fd171, %fd188;
	st.global.f64 	[%rd2], %fd188;
	add.s32 	%r84, %r84, %r51;
	add.s32 	%r83, %r83, 1;
	setp.ne.s32 	%p18, %r83, 0;
	@%p18 bra 	$L__BB0_25;
$L__BB0_26:
	div.rn.f64 	%fd172, %fd188, %fd14;
	sqrt.rn.f64 	%fd173, %fd172;
	st.global.f64 	[%rd2], %fd173;
	ret;

}
	// .globl	_Z17measure_div_totalPdS_iii
.visible .entry _Z17measure_div_totalPdS_iii(
	.param .u64 .ptr .align 1 _Z17measure_div_totalPdS_iii_param_0,
	.param .u64 .ptr .align 1 _Z17measure_div_totalPdS_iii_param_1,
	.param .u32 _Z17measure_div_totalPdS_iii_param_2,
	.param .u32 _Z17measure_div_totalPdS_iii_param_3,
	.param .u32 _Z17measure_div_totalPdS_iii_param_4
)
{
	.reg .pred 	%p<19>;
	.reg .b32 	%r<80>;
	.reg .b64 	%rd<80>;
	.reg .b64 	%fd<189>;

	ld.param.u64 	%rd3, [_Z17measure_div_totalPdS_iii_param_0];
	ld.param.u64 	%rd4, [_Z17measure_div_totalPdS_iii_param_1];
	ld.param.u32 	%r48, [_Z17measure_div_totalPdS_iii_param_2];
	ld.param.u32 	%r49, [_Z17measure_div_totalPdS_iii_param_3];
	ld.param.u32 	%r47, [_Z17measure_div_totalPdS_iii_param_4];
	cvta.to.global.u64 	%rd1, %rd3;
	cvta.to.global.u64 	%rd5, %rd4;
	mov.u32 	%r1, %tid.x;
	mov.u32 	%r50, %ctaid.x;
	mov.u32 	%r51, %ntid.x;
	mov.u32 	%r52, %tid.y;
	mov.u32 	%r53, %ctaid.y;
	mov.u32 	%r54, %ntid.y;
	mad.lo.s32 	%r55, %r53, %r54, %r52;
	mov.u32 	%r56, %nctaid.x;
	mad.lo.s32 	%r57, %r55, %r56, %r50;
	mul.lo.s32 	%r2, %r57, %r51;
	add.s32 	%r3, %r2, %r1;
	mul.wide.s32 	%rd6, %r3, 8;
	add.s64 	%rd2, %rd5, %rd6;
	mov.b64 	%rd7, 0;
	st.global.u64 	[%rd2], %rd7;
	mul.lo.s32 	%r4, %r49, %r48;
	setp.lt.s32 	%p1, %r4, 1;
	mov.f64 	%fd182, 0d0000000000000000;
	@%p1 bra 	$L__BB1_13;
	and.b32  	%r5, %r4, 15;
	setp.lt.u32 	%p2, %r4, 16;
	mov.f64 	%fd182, 0d0000000000000000;
	mov.b32 	%r69, 0;
	@%p2 bra 	$L__BB1_4;
	and.b32  	%r69, %r4, 2147483632;
	neg.s32 	%r67, %r69;
	shl.b32 	%r8, %r47, 4;
	mov.f64 	%fd182, 0d0000000000000000;
	mul.wide.s32 	%rd10, %r47, 8;
	mov.u32 	%r66, %r3;
$L__BB1_3:
	.pragma "nounroll";
	mul.wide.s32 	%rd8, %r66, 8;
	add.s64 	%rd9, %rd1, %rd8;
	ld.global.f64 	%fd30, [%rd9];
	add.f64 	%fd31, %fd182, %fd30;
	add.s64 	%rd11, %rd9, %rd10;
	ld.global.f64 	%fd32, [%rd11];
	add.f64 	%fd33, %fd31, %fd32;
	add.s64 	%rd12, %rd11, %rd10;
	ld.global.f64 	%fd34, [%rd12];
	add.f64 	%fd35, %fd33, %fd34;
	add.s64 	%rd13, %rd12, %rd10;
	ld.global.f64 	%fd36, [%rd13];
	add.f64 	%fd37, %fd35, %fd36;
	add.s64 	%rd14, %rd13, %rd10;
	ld.global.f64 	%fd38, [%rd14];
	add.f64 	%fd39, %fd37, %fd38;
	add.s64 	%rd15, %rd14, %rd10;
	ld.global.f64 	%fd40, [%rd15];
	add.f64 	%fd41, %fd39, %fd40;
	add.s64 	%rd16, %rd15, %rd10;
	ld.global.f64 	%fd42, [%rd16];
	add.f64 	%fd43, %fd41, %fd42;
	add.s64 	%rd17, %rd16, %rd10;
	ld.global.f64 	%fd44, [%rd17];
	add.f64 	%fd45, %fd43, %fd44;
	add.s64 	%rd18, %rd17, %rd10;
	ld.global.f64 	%fd46, [%rd18];
	add.f64 	%fd47, %fd45, %fd46;
	add.s64 	%rd19, %rd18, %rd10;
	ld.global.f64 	%fd48, [%rd19];
	add.f64 	%fd49, %fd47, %fd48;
	add.s64 	%rd20, %rd19, %rd10;
	ld.global.f64 	%fd50, [%rd20];
	add.f64 	%fd51, %fd49, %fd50;
	add.s64 	%rd21, %rd20, %rd10;
	ld.global.f64 	%fd52, [%rd21];
	add.f64 	%fd53, %fd51, %fd52;
	add.s64 	%rd22, %rd21, %rd10;
	ld.global.f64 	%fd54, [%rd22];
	add.f64 	%fd55, %fd53, %fd54;
	add.s64 	%rd23, %rd22, %rd10;
	ld.global.f64 	%fd56, [%rd23];
	add.f64 	%fd57, %fd55, %fd56;
	add.s64 	%rd24, %rd23, %rd10;
	ld.global.f64 	%fd58, [%rd24];
	add.f64 	%fd59, %fd57, %fd58;
	add.s64 	%rd25, %rd24, %rd10;
	ld.global.f64 	%fd60, [%rd25];
	add.f64 	%fd182, %fd59, %fd60;
	add.s32 	%r67, %r67, 16;
	add.s32 	%r66, %r66, %r8;
	setp.ne.s32 	%p3, %r67, 0;
	@%p3 bra 	$L__BB1_3;
$L__BB1_4:
	setp.eq.s32 	%p4, %r5, 0;
	@%p4 bra 	$L__BB1_13;
	and.b32  	%r14, %r4, 7;
	setp.lt.u32 	%p5, %r5, 8;
	@%p5 bra 	$L__BB1_7;
	mad.lo.s32 	%r59, %r69, %r47, %r3;
	mul.wide.s32 	%rd26, %r59, 8;
	add.s64 	%rd27, %rd1, %rd26;
	ld.global.f64 	%fd62, [%rd27];
	add.f64 	%fd63, %fd182, %fd62;
	mul.wide.s32 	%rd28, %r47, 8;
	add.s64 	%rd29, %rd27, %rd28;
	ld.global.f64 	%fd64, [%rd29];
	add.f64 	%fd65, %fd63, %fd64;
	add.s64 	%rd30, %rd29, %rd28;
	ld.global.f64 	%fd66, [%rd30];
	add.f64 	%fd67, %fd65, %fd66;
	add.s64 	%rd31, %rd30, %rd28;
	ld.global.f64 	%fd68, [%rd31];
	add.f64 	%fd69, %fd67, %fd68;
	add.s64 	%rd32, %rd31, %rd28;
	ld.global.f64 	%fd70, [%rd32];
	add.f64 	%fd71, %fd69, %fd70;
	add.s64 	%rd33, %rd32, %rd28;
	ld.global.f64 	%fd72, [%rd33];
	add.f64 	%fd73, %fd71, %fd72;
	add.s64 	%rd34, %rd33, %rd28;
	ld.global.f64 	%fd74, [%rd34];
	add.f64 	%fd75, %fd73, %fd74;
	add.s64 	%rd35, %rd34, %rd28;
	ld.global.f64 	%fd76, [%rd35];
	add.f64 	%fd182, %fd75, %fd76;
	add.s32 	%r69, %r69, 8;
$L__BB1_7:
	setp.eq.s32 	%p6, %r14, 0;
	@%p6 bra 	$L__BB1_13;
	and.b32  	%r17, %r4, 3;
	setp.lt.u32 	%p7, %r14, 4;
	@%p7 bra 	$L__BB1_10;
	mad.lo.s32 	%r60, %r69, %r47, %r3;
	mul.wide.s32 	%rd36, %r60, 8;
	add.s64 	%rd37, %rd1, %rd36;
	ld.global.f64 	%fd78, [%rd37];
	add.f64 	%fd79, %fd182, %fd78;
	mul.wide.s32 	%rd38, %r47, 8;
	add.s64 	%rd39, %rd37, %rd38;
	ld.global.f64 	%fd80, [%rd39];
	add.f64 	%fd81, %fd79, %fd80;
	add.s64 	%rd40, %rd39, %rd38;
	ld.global.f64 	%fd82, [%rd40];
	add.f64 	%fd83, %fd81, %fd82;
	add.s64 	%rd41, %rd40, %rd38;
	ld.global.f64 	%fd84, [%rd41];
	add.f64 	%fd182, %fd83, %fd84;
	add.s32 	%r69, %r69, 4;
$L__BB1_10:
	setp.eq.s32 	%p8, %r17, 0;
	@%p8 bra 	$L__BB1_13;
	mad.lo.s32 	%r61, %r69, %r47, %r1;
	add.s32 	%r72, %r61, %r2;
	neg.s32 	%r71, %r17;
$L__BB1_12:
	.pragma "nounroll";
	mul.wide.s32 	%rd42, %r72, 8;
	add.s64 	%rd43, %rd1, %rd42;
	ld.global.f64 	%fd85, [%rd43];
	add.f64 	%fd182, %fd182, %fd85;
	add.s32 	%r72, %r72, %r47;
	add.s32 	%r71, %r71, 1;
	setp.ne.s32 	%p9, %r71, 0;
	@%p9 bra 	$L__BB1_12;
$L__BB1_13:
	setp.lt.s32 	%p10, %r4, 1;
	cvt.rn.f64.s32 	%fd14, %r4;
	div.rn.f64 	%fd15, %fd182, %fd14;
	mov.f64 	%fd188, 0d0000000000000000;
	@%p10 bra 	$L__BB1_26;
	and.b32  	%r26, %r4, 15;
	setp.lt.u32 	%p11, %r4, 16;
	mov.b32 	%r76, 0;
	mov.f64 	%fd188, 0d0000000000000000;
	@%p11 bra 	$L__BB1_17;
	and.b32  	%r76, %r4, 2147483632;
	neg.s32 	%r74, %r76;
	shl.b32 	%r29, %r47, 4;
	mov.f64 	%fd188, 0d0000000000000000;
	mul.wide.s32 	%rd46, %r47, 8;
	mov.u32 	%r73, %r3;
$L__BB1_16:
	.pragma "nounroll";
	mul.wide.s32 	%rd44, %r73, 8;
	add.s64 	%rd45, %rd1, %rd44;
	ld.global.f64 	%fd89, [%rd45];
	sub.f64 	%fd90, %fd89, %fd15;
	fma.rn.f64 	%fd91, %fd90, %fd90, %fd188;
	st.global.f64 	[%rd2], %fd91;
	add.s64 	%rd47, %rd45, %rd46;
	ld.global.f64 	%fd92, [%rd47];
	sub.f64 	%fd93, %fd92, %fd15;
	fma.rn.f64 	%fd94, %fd93, %fd93, %fd91;
	st.global.f64 	[%rd2], %fd94;
	add.s64 	%rd48, %rd47, %rd46;
	ld.global.f64 	%fd95, [%rd48];
	sub.f64 	%fd96, %fd95, %fd15;
	fma.rn.f64 	%fd97, %fd96, %fd96, %fd94;
	st.global.f64 	[%rd2], %fd97;
	add.s64 	%rd49, %rd48, %rd46;
	ld.global.f64 	%fd98, [%rd49];
	sub.f64 	%fd99, %fd98, %fd15;
	fma.rn.f64 	%fd100, %fd99, %fd99, %fd97;
	st.global.f64 	[%rd2], %fd100;
	add.s64 	%rd50, %rd49, %rd46;
	ld.global.f64 	%fd101, [%rd50];
	sub.f64 	%fd102, %fd101, %fd15;
	fma.rn.f64 	%fd103, %fd102, %fd102, %fd100;
	st.global.f64 	[%rd2], %fd103;
	add.s64 	%rd51, %rd50, %rd46;
	ld.global.f64 	%fd104, [%rd51];
	sub.f64 	%fd105, %fd104, %fd15;
	fma.rn.f64 	%fd106, %fd105, %fd105, %fd103;
	st.global.f64 	[%rd2], %fd106;
	add.s64 	%rd52, %rd51, %rd46;
	ld.global.f64 	%fd107, [%rd52];
	sub.f64 	%fd108, %fd107, %fd15;
	fma.rn.f64 	%fd109, %fd108, %fd108, %fd106;
	st.global.f64 	[%rd2], %fd109;
	add.s64 	%rd53, %rd52, %rd46;
	ld.global.f64 	%fd110, [%rd53];
	sub.f64 	%fd111, %fd110, %fd15;
	fma.rn.f64 	%fd112, %fd111, %fd111, %fd109;
	st.global.f64 	[%rd2], %fd112;
	add.s64 	%rd54, %rd53, %rd46;
	ld.global.f64 	%fd113, [%rd54];
	sub.f64 	%fd114, %fd113, %fd15;
	fma.rn.f64 	%fd115, %fd114, %fd114, %fd112;
	st.global.f64 	[%rd2], %fd115;
	add.s64 	%rd55, %rd54, %rd46;
	ld.global.f64 	%fd116, [%rd55];
	sub.f64 	%fd117, %fd116, %fd15;
	fma.rn.f64 	%fd118, %fd117, %fd117, %fd115;
	st.global.f64 	[%rd2], %fd118;
	add.s64 	%rd56, %rd55, %rd46;
	ld.global.f64 	%fd119, [%rd56];
	sub.f64 	%fd120, %fd119, %fd15;
	fma.rn.f64 	%fd121, %fd120, %fd120, %fd118;
	st.global.f64 	[%rd2], %fd121;
	add.s64 	%rd57, %rd56, %rd46;
	ld.global.f64 	%fd122, [%rd57];
	sub.f64 	%fd123, %fd122, %fd15;
	fma.rn.f64 	%fd124, %fd123, %fd123, %fd121;
	st.global.f64 	[%rd2], %fd124;
	add.s64 	%rd58, %rd57, %rd46;
	ld.global.f64 	%fd125, [%rd58];
	sub.f64 	%fd126, %fd125, %fd15;
	fma.rn.f64 	%fd127, %fd126, %fd126, %fd124;
	st.global.f64 	[%rd2], %fd127;
	add.s64 	%rd59, %rd58, %rd46;
	ld.global.f64 	%fd128, [%rd59];
	sub.f64 	%fd129, %fd128, %fd15;
	fma.rn.f64 	%fd130, %fd129, %fd129, %fd127;
	st.global.f64 	[%rd2], %fd130;
	add.s64 	%rd60, %rd59, %rd46;
	ld.global.f64 	%fd131, [%rd60];
	sub.f64 	%fd132, %fd131, %fd15;
	fma.rn.f64 	%fd133, %fd132, %fd132, %fd130;
	st.global.f64 	[%rd2], %fd133;
	add.s64 	%rd61, %rd60, %rd46;
	ld.global.f64 	%fd134, [%rd61];
	sub.f64 	%fd135, %fd134, %fd15;
	fma.rn.f64 	%fd188, %fd135, %fd135, %fd133;
	st.global.f64 	[%rd2], %fd188;
	add.s32 	%r74, %r74, 16;
	add.s32 	%r73, %r73, %r29;
	setp.ne.s32 	%p12, %r74, 0;
	@%p12 bra 	$L__BB1_16;
$L__BB1_17:
	setp.eq.s32 	%p13, %r26, 0;
	@%p13 bra 	$L__BB1_26;
	and.b32  	%r35, %r4, 7;
	setp.lt.u32 	%p14, %r26, 8;
	@%p14 bra 	$L__BB1_20;
	mad.lo.s32 	%r63, %r76, %r47, %r3;
	mul.wide.s32 	%rd62, %r63, 8;
	add.s64 	%rd63, %rd1, %rd62;
	ld.global.f64 	%fd136, [%rd63];
	sub.f64 	%fd137, %fd136, %fd15;
	fma.rn.f64 	%fd138, %fd137, %fd137, %fd188;
	st.global.f64 	[%rd2], %fd138;
	mul.wide.s32 	%rd64, %r47, 8;
	add.s64 	%rd65, %rd63, %rd64;
	ld.global.f64 	%fd139, [%rd65];
	sub.f64 	%fd140, %fd139, %fd15;
	fma.rn.f64 	%fd141, %fd140, %fd140, %fd138;
	st.global.f64 	[%rd2], %fd141;
	add.s64 	%rd66, %rd65, %rd64;
	ld.global.f64 	%fd142, [%rd66];
	sub.f64 	%fd143, %fd142, %fd15;
	fma.rn.f64 	%fd144, %fd143, %fd143, %fd141;
	st.global.f64 	[%rd2], %fd144;
	add.s64 	%rd67, %rd66, %rd64;
	ld.global.f64 	%fd145, [%rd67];
	sub.f64 	%fd146, %fd145, %fd15;
	fma.rn.f64 	%fd147, %fd146, %fd146, %fd144;
	st.global.f64 	[%rd2], %fd147;
	add.s64 	%rd68, %rd67, %rd64;
	ld.global.f64 	%fd148, [%rd68];
	sub.f64 	%fd149, %fd148, %fd15;
	fma.rn.f64 	%fd150, %fd149, %fd149, %fd147;
	st.global.f64 	[%rd2], %fd150;
	add.s64 	%rd69, %rd68, %rd64;
	ld.global.f64 	%fd151, [%rd69];
	sub.f64 	%fd152, %fd151, %fd15;
	fma.rn.f64 	%fd153, %fd152, %fd152, %fd150;
	st.global.f64 	[%rd2], %fd153;
	add.s64 	%rd70, %rd69, %rd64;
	ld.global.f64 	%fd154, [%rd70];
	sub.f64 	%fd155, %fd154, %fd15;
	fma.rn.f64 	%fd156, %fd155, %fd155, %fd153;
	st.global.f64 	[%rd2], %fd156;
	add.s64 	%rd71, %rd70, %rd64;
	ld.global.f64 	%fd157, [%rd71];
	sub.f64 	%fd158, %fd157, %fd15;
	fma.rn.f64 	%fd188, %fd158, %fd158, %fd156;
	st.global.f64 	[%rd2], %fd188;
	add.s32 	%r76, %r76, 8;
$L__BB1_20:
	setp.eq.s32 	%p15, %r35, 0;
	@%p15 bra 	$L__BB1_26;
	and.b32  	%r38, %r4, 3;
	setp.lt.u32 	%p16, %r35, 4;
	@%p16 bra 	$L__BB1_23;
	mad.lo.s32 	%r64, %r76, %r47, %r3;
	mul.wide.s32 	%rd72, %r64, 8;
	add.s64 	%rd73, %rd1, %rd72;
	ld.global.f64 	%fd159, [%rd73];
	sub.f64 	%fd160, %fd159, %fd15;
	fma.rn.f64 	%fd161, %fd160, %fd160, %fd188;
	st.global.f64 	[%rd2], %fd161;
	mul.wide.s32 	%rd74, %r47, 8;
	add.s64 	%rd75, %rd73, %rd74;
	ld.global.f64 	%fd162, [%rd75];
	sub.f64 	%fd163, %fd162, %fd15;
	fma.rn.f64 	%fd164, %fd163, %fd163, %fd161;
	st.global.f64 	[%rd2], %fd164;
	add.s64 	%rd76, %rd75, %rd74;
	ld.global.f64 	%fd165, [%rd76];
	sub.f64 	%fd166, %fd165, %fd15;
	fma.rn.f64 	%fd167, %fd166, %fd166, %fd164;
	st.global.f64 	[%rd2], %fd167;
	add.s64 	%rd77, %rd76, %rd74;
	ld.global.f64 	%fd168, [%rd77];
	sub.f64 	%fd169, %fd168, %fd15;
	fma.rn.f64 	%fd188, %fd169, %fd169, %fd167;
	st.global.f64 	[%rd2], %fd188;
	add.s32 	%r76, %r76, 4;
$L__BB1_23:
	setp.eq.s32 	%p17, %r38, 0;
	@%p17 bra 	$L__BB1_26;
	mad.lo.s32 	%r65, %r76, %r47, %r1;
	add.s32 	%r79, %r65, %r2;
	neg.s32 	%r78, %r38;
$L__BB1_25:
	.pragma "nounroll";
	mul.wide.s32 	%rd78, %r79, 8;
	add.s64 	%rd79, %rd1, %rd78;
	ld.global.f64 	%fd170, [%rd79];
	sub.f64 	%fd171, %fd170, %fd15;
	fma.rn.f64 	%fd188, %fd171, %fd171, %fd188;
	st.global.f64 	[%rd2], %fd188;
	add.s32 	%r79, %r79, %r47;
	add.s32 	%r78, %r78, 1;
	setp.ne.s32 	%p18, %r78, 0;
	@%p18 bra 	$L__BB1_25;
$L__BB1_26:
	div.rn.f64 	%fd172, %fd188, %fd14;
	sqrt.rn.f64 	%fd173, %fd172;
	st.global.f64 	[%rd2], %fd173;
	ret;

}


// ===== COMPILED SASS (sm_100) =====

	.target	sm_100

	.elftype	@"ET_EXEC"


//--------------------- .note.nv.tkinfo           --------------------------
	.section	.note.nv.tkinfo,"",@"SHT_NOTE"
	.sectionflags	@"SHF_NOTE_NV_TKINFO"
	.tkinfo
        /*0018*/ 	.word	0x00000002
        /*0030*/ 	.string	""
        /*0030*/ 	.string	"ptxas"
        /*0030*/ 	.string	"Cuda compilation tools, release 13.0, V13.0.88"
        /*0030*/ 	.string	"Build cuda_13.0.r13.0/compiler.36424714_0"
        /*0030*/ 	.string	"-arch sm_100 -m 64 "



//--------------------- .note.nv.cuinfo           --------------------------
	.section	.note.nv.cuinfo,"",@"SHT_NOTE"
	.sectionflags	@"SHF_NOTE_NV_CUINFO"
        /*0018*/ 	.short	0x0002
        /*001a*/ 	.short	0x0064
        /*001c*/ 	.short	0x0082
	.zero		2


//--------------------- .nv.info                  --------------------------
	.section	.nv.info,"",@"SHT_CUDA_INFO"
	.align	4


	//----- nvinfo : EIATTR_REGCOUNT
	.align		4
        /*0000*/ 	.byte	0x04, 0x2f
        /*0002*/ 	.short	(.L_1 - .L_0)
	.align		4
.L_0:
        /*0004*/ 	.word	index@(_Z11measure_divPdS_iiii)
        /*0008*/ 	.word	0x00000020


	//----- nvinfo : EIATTR_FRAME_SIZE
	.align		4
.L_1:
        /*000c*/ 	.byte	0x04, 0x11
        /*000e*/ 	.short	(.L_3 - .L_2)
	.align		4
.L_2:
        /*0010*/ 	.word	index@($__internal_3_$__cuda_sm20_dsqrt_rn_f64_mediumpath_v1)
        /*0014*/ 	.word	0x00000000


	//----- nvinfo : EIATTR_FRAME_SIZE
	.align		4
.L_3:
        /*0018*/ 	.byte	0x04, 0x11
        /*001a*/ 	.short	(.L_5 - .L_4)
	.align		4
.L_4:
        /*001c*/ 	.word	index@($__internal_2_$__cuda_sm20_div_rn_f64_full)
        /*0020*/ 	.word	0x00000000


	//----- nvinfo : EIATTR_FRAME_SIZE
	.align		4
.L_5:
        /*0024*/ 	.byte	0x04, 0x11
        /*0026*/ 	.short	(.L_7 - .L_6)
	.align		4
.L_6:
        /*0028*/ 	.word	index@(_Z11measure_divPdS_iiii)
        /*002c*/ 	.word	0x00000000


	//----- nvinfo : EIATTR_REGCOUNT
	.align		4
.L_7:
        /*0030*/ 	.byte	0x04, 0x2f
        /*0032*/ 	.short	(.L_9 - .L_8)
	.align		4
.L_8:
        /*0034*/ 	.word	index@(_Z17measure_div_totalPdS_iii)
        /*0038*/ 	.word	0x00000020


	//----- nvinfo : EIATTR_FRAME_SIZE
	.align		4
.L_9:
        /*003c*/ 	.byte	0x04, 0x11
        /*003e*/ 	.short	(.L_11 - .L_10)
	.align		4
.L_10:
        /*0040*/ 	.word	index@($__internal_1_$__cuda_sm20_dsqrt_rn_f64_mediumpath_v1)
        /*0044*/ 	.word	0x00000000


	//----- nvinfo : EIATTR_FRAME_SIZE
	.align		4
.L_11:
        /*0048*/ 	.byte	0x04, 0x11
        /*004a*/ 	.short	(.L_13 - .L_12)
	.align		4
.L_12:
        /*004c*/ 	.word	index@($__internal_0_$__cuda_sm20_div_rn_f64_full)
        /*0050*/ 	.word	0x00000000


	//----- nvinfo : EIATTR_FRAME_SIZE
	.align		4
.L_13:
        /*0054*/ 	.byte	0x04, 0x11
        /*0056*/ 	.short	(.L_15 - .L_14)
	.align		4
.L_14:
        /*0058*/ 	.word	index@(_Z17measure_div_totalPdS_iii)
        /*005c*/ 	.word	0x00000000


	//----- nvinfo : EIATTR_MIN_STACK_SIZE
	.align		4
.L_15:
        /*0060*/ 	.byte	0x04, 0x12
        /*0062*/ 	.short	(.L_17 - .L_16)
	.align		4
.L_16:
        /*0064*/ 	.word	index@(_Z17measure_div_totalPdS_iii)
        /*0068*/ 	.word	0x00000000


	//----- nvinfo : EIATTR_MIN_STACK_SIZE
	.align		4
.L_17:
        /*006c*/ 	.byte	0x04, 0x12
        /*006e*/ 	.short	(.L_19 - .L_18)
	.align		4
.L_18:
        /*0070*/ 	.word	index@(_Z11measure_divPdS_iiii)
        /*0074*/ 	.word	0x00000000
.L_19:


//--------------------- .nv.compat                --------------------------
	.section	.nv.compat,"",@"SHT_CUDA_COMPAT_INFO"
	.align	4
        /*0000*/ 	.byte	0x02, 0x09, 0x00, 0x00, 0x02, 0x02, 0x01, 0x00, 0x02, 0x05, 0x05, 0x00, 0x03, 0x07, 0x01, 0x01
        /*0010*/ 	.byte	0x02, 0x03, 0x00, 0x00, 0x02, 0x06, 0x01, 0x00, 0x04, 0x0b, 0x08, 0x00, 0x01, 0x00, 0x00, 0x00
        /*0020*/ 	.byte	0x00, 0x00, 0x00, 0x00


//--------------------- .nv.info._Z17measure_div_totalPdS_iii --------------------------
	.section	.nv.info._Z17measure_div_totalPdS_iii,"",@"SHT_CUDA_INFO"
	.sectionflags	@""
	.align	4


	//----- nvinfo : EIATTR_CUDA_API_VERSION
	.align		4
        /*0000*/ 	.byte	0x04, 0x37
        /*0002*/ 	.short	(.L_21 - .L_20)
.L_20:
        /*0004*/ 	.word	0x00000082


	//----- nvinfo : EIATTR_KPARAM_INFO
	.align		4
.L_21:
        /*0008*/ 	.byte	0x04, 0x17
        /*000a*/ 	.short	(.L_23 - .L_22)
.L_22:
        /*000c*/ 	.word	0x00000000
        /*0010*/ 	.short	0x0004
        /*0012*/ 	.short	0x0018
        /*0014*/ 	.byte	0x00, 0xf0, 0x11, 0x00


	//----- nvinfo : EIATTR_KPARAM_INFO
	.align		4
.L_23:
        /*0018*/ 	.byte	0x04, 0x17
        /*001a*/ 	.short	(.L_25 - .L_24)
.L_24:
        /*001c*/ 	.word	0x00000000
        /*0020*/ 	.short	0x0003
        /*0022*/ 	.short	0x0014
        /*0024*/ 	.byte	0x00, 0xf0, 0x11, 0x00


	//----- nvinfo : EIATTR_KPARAM_INFO
	.align		4
.L_25:
        /*0028*/ 	.byte	0x04, 0x17
        /*002a*/ 	.short	(.L_27 - .L_26)
.L_26:
        /*002c*/ 	.word	0x00000000
        /*0030*/ 	.short	0x0002
        /*0032*/ 	.short	0x0010
        /*0034*/ 	.byte	0x00, 0xf0, 0x11, 0x00


	//----- nvinfo : EIATTR_KPARAM_INFO
	.align		4
.L_27:
        /*0038*/ 	.byte	0x04, 0x17
        /*003a*/ 	.short	(.L_29 - .L_28)
.L_28:
        /*003c*/ 	.word	0x00000000
        /*0040*/ 	.short	0x0001
        /*0042*/ 	.short	0x0008
        /*0044*/ 	.byte	0x00, 0xf5, 0x21, 0x00


	//----- nvinfo : EIATTR_KPARAM_INFO
	.align		4
.L_29:
        /*0048*/ 	.byte	0x04, 0x17
        /*004a*/ 	.short	(.L_31 - .L_30)
.L_30:
        /*004c*/ 	.word	0x00000000
        /*0050*/ 	.short	0x0000
        /*0052*/ 	.short	0x0000
        /*0054*/ 	.byte	0x00, 0xf5, 0x21, 0x00


	//----- nvinfo : EIATTR_SPARSE_MMA_MASK
	.align		4
.L_31:
        /*0058*/ 	.byte	0x03, 0x50
        /*005a*/ 	.short	0x0000


	//----- nvinfo : EIATTR_MAXREG_COUNT
	.align		4
        /*005c*/ 	.byte	0x03, 0x1b
        /*005e*/ 	.short	0x00ff


	//----- nvinfo : EIATTR_MERCURY_ISA_VERSION
	.align		4
        /*0060*/ 	.byte	0x03, 0x5f
        /*0062*/ 	.short	0x0101


	//----- nvinfo : EIATTR_VRC_CTA_INIT_COUNT
	.align		4
        /*0064*/ 	.byte	0x02, 0x4a
	.zero		1
	.zero		1


	//----- nvinfo : EIATTR_EXIT_INSTR_OFFSETS
	.align		4
        /*0068*/ 	.byte	0x04, 0x1c
        /*006a*/ 	.short	(.L_33 - .L_32)


	//   ....[0]....
.L_32:
        /*006c*/ 	.word	0x00001970


	//----- nvinfo : EIATTR_CRS_STACK_SIZE
	.align		4
.L_33:
        /*0070*/ 	.byte	0x04, 0x1e
        /*0072*/ 	.short	(.L_35 - .L_34)
.L_34:
        /*0074*/ 	.word	0x00000000


	//----- nvinfo : EIATTR_CBANK_PARAM_SIZE
	.align		4
.L_35:
        /*0078*/ 	.byte	0x03, 0x19
        /*007a*/ 	.short	0x001c


	//----- nvinfo : EIATTR_PARAM_CBANK
	.align		4
        /*007c*/ 	.byte	0x04, 0x0a
        /*007e*/ 	.short	(.L_37 - .L_36)
	.align		4
.L_36:
        /*0080*/ 	.word	index@(.nv.constant0._Z17measure_div_totalPdS_iii)
        /*0084*/ 	.short	0x0380
        /*0086*/ 	.short	0x001c


	//----- nvinfo : EIATTR_SW_WAR
	.align		4
.L_37:
        /*0088*/ 	.byte	0x04, 0x36
        /*008a*/ 	.short	(.L_39 - .L_38)
.L_38:
        /*008c*/ 	.word	0x00000008
.L_39:


//--------------------- .nv.info._Z11measure_divPdS_iiii --------------------------
	.section	.nv.info._Z11measure_divPdS_iiii,"",@"SHT_CUDA_INFO"
	.sectionflags	@""
	.align	4


	//----- nvinfo : EIATTR_CUDA_API_VERSION
	.align		4
        /*0000*/ 	.byte	0x04, 0x37
        /*0002*/ 	.short	(.L_41 - .L_40)
.L_40:
        /*0004*/ 	.word	0x00000082


	//----- nvinfo : EIATTR_KPARAM_INFO
	.align		4
.L_41:
        /*0008*/ 	.byte	0x04, 0x17
        /*000a*/ 	.short	(.L_43 - .L_42)
.L_42:
        /*000c*/ 	.word	0x00000000
        /*0010*/ 	.short	0x0005
        /*0012*/ 	.short	0x001c
        /*0014*/ 	.byte	0x00, 0xf0, 0x11, 0x00


	//----- nvinfo : EIATTR_KPARAM_INFO
	.align		4
.L_43:
        /*0018*/ 	.byte	0x04, 0x17
        /*001a*/ 	.short	(.L_45 - .L_44)
.L_44:
        /*001c*/ 	.word	0x00000000
        /*0020*/ 	.short	0x0004
        /*0022*/ 	.short	0x0018
        /*0024*/ 	.byte	0x00, 0xf0, 0x11, 0x00


	//----- nvinfo : EIATTR_KPARAM_INFO
	.align		4
.L_45:
        /*0028*/ 	.byte	0x04, 0x17
        /*002a*/ 	.short	(.L_47 - .L_46)
.L_46:
        /*002c*/ 	.word	0x00000000
        /*0030*/ 	.short	0x0003
        /*0032*/ 	.short	0x0014
        /*0034*/ 	.byte	0x00, 0xf0, 0x11, 0x00


	//----- nvinfo : EIATTR_KPARAM_INFO
	.align		4
.L_47:
        /*0038*/ 	.byte	0x04, 0x17
        /*003a*/ 	.short	(.L_49 - .L_48)
.L_48:
        /*003c*/ 	.word	0x00000000
        /*0040*/ 	.short	0x0002
        /*0042*/ 	.short	0x0010
        /*0044*/ 	.byte	0x00, 0xf0, 0x11, 0x00


	//----- nvinfo : EIATTR_KPARAM_INFO
	.align		4
.L_49:
        /*0048*/ 	.byte	0x04, 0x17
        /*004a*/ 	.short	(.L_51 - .L_50)
.L_50:
        /*004c*/ 	.word	0x00000000
        /*0050*/ 	.short	0x0001
        /*0052*/ 	.short	0x0008
        /*0054*/ 	.byte	0x00, 0xf5, 0x21, 0x00


	//----- nvinfo : EIATTR_KPARAM_INFO
	.align		4
.L_51:
        /*0058*/ 	.byte	0x04, 0x17
        /*005a*/ 	.short	(.L_53 - .L_52)
.L_52:
        /*005c*/ 	.word	0x00000000
        /*0060*/ 	.short	0x0000
        /*0062*/ 	.short	0x0000
        /*0064*/ 	.byte	0x00, 0xf5, 0x21, 0x00


	//----- nvinfo : EIATTR_SPARSE_MMA_MASK
	.align		4
.L_53:
        /*0068*/ 	.byte	0x03, 0x50
        /*006a*/ 	.short	0x0000


	//----- nvinfo : EIATTR_MAXREG_COUNT
	.align		4
        /*006c*/ 	.byte	0x03, 0x1b
        /*006e*/ 	.short	0x00ff


	//----- nvinfo : EIATTR_MERCURY_ISA_VERSION
	.align		4
        /*0070*/ 	.byte	0x03, 0x5f
        /*0072*/ 	.short	0x0101


	//----- nvinfo : EIATTR_VRC_CTA_INIT_COUNT
	.align		4
        /*0074*/ 	.byte	0x02, 0x4a
	.zero		1
	.zero		1


	//----- nvinfo : EIATTR_EXIT_INSTR_OFFSETS
	.align		4
        /*0078*/ 	.byte	0x04, 0x1c
        /*007a*/ 	.short	(.L_55 - .L_54)


	//   ....[0]....
.L_54:
        /*007c*/ 	.word	0x00001a10


	//----- nvinfo : EIATTR_CRS_STACK_SIZE
	.align		4
.L_55:
        /*0080*/ 	.byte	0x04, 0x1e
        /*0082*/ 	.short	(.L_57 - .L_56)
.L_56:
        /*0084*/ 	.word	0x00000000


	//----- nvinfo : EIATTR_CBANK_PARAM_SIZE
	.align		4
.L_57:
        /*0088*/ 	.byte	0x03, 0x19
        /*008a*/ 	.short	0x0020


	//----- nvinfo : EIATTR_PARAM_CBANK
	.align		4
        /*008c*/ 	.byte	0x04, 0x0a
        /*008e*/ 	.short	(.L_59 - .L_58)
	.align		4
.L_58:
        /*0090*/ 	.word	index@(.nv.constant0._Z11measure_divPdS_iiii)
        /*0094*/ 	.short	0x0380
        /*0096*/ 	.short	0x0020


	//----- nvinfo : EIATTR_SW_WAR
	.align		4
.L_59:
        /*0098*/ 	.byte	0x04, 0x36
        /*009a*/ 	.short	(.L_61 - .L_60)
.L_60:
        /*009c*/ 	.word	0x00000008
.L_61:


//--------------------- .nv.callgraph             --------------------------
	.section	.nv.callgraph,"",@"SHT_CUDA_CALLGRAPH"
	.align	4
	.sectionentsize	8
	.align		4
        /*0000*/ 	.word	0x00000000
	.align		4
        /*0004*/ 	.word	0xffffffff
	.align		4
        /*0008*/ 	.word	0x00000000
	.align		4
        /*000c*/ 	.word	0xfffffffe
	.align		4
        /*0010*/ 	.word	0x00000000
	.align		4
        /*0014*/ 	.word	0xfffffffd
	.align		4
        /*0018*/ 	.word	0x00000000
	.align		4
        /*001c*/ 	.word	0xfffffffc


//--------------------- .text._Z17measure_div_totalPdS_iii --------------------------
	.section	.text._Z17measure_div_totalPdS_iii,"ax",@progbits
	.align	128
        .global         _Z17measure_div_totalPdS_iii
        .type           _Z17measure_div_totalPdS_iii,@function
        .size           _Z17measure_div_totalPdS_iii,(.L_x_57 - _Z17measure_div_totalPdS_iii)
        .other          _Z17measure_div_totalPdS_iii,@"STO_CUDA_ENTRY STV_DEFAULT"
_Z17measure_div_totalPdS_iii:
.text._Z17measure_div_totalPdS_iii:
[----:B------:R-:W-:Y:S01]  /*0000*/  LDC R1, c[0x0][0x37c] ;  /* 0x0000df00ff017b82 */ /* 0x000fe20000000800 */
[----:B------:R-:W0:Y:S01]  /*0010*/  S2R R0, SR_TID.Y ;  /* 0x0000000000007919 */ /* 0x000e220000002200 */
[----:B------:R-:W1:Y:S06]  /*0020*/  LDCU UR5, c[0x0][0x360] ;  /* 0x00006c00ff0577ac */ /* 0x000e6c0008000800 */
[----:B------:R-:W0:Y:S01]  /*0030*/  S2UR UR6, SR_CTAID.Y ;  /* 0x00000000000679c3 */ /* 0x000e220000002600 */
[----:B------:R-:W-:Y:S01]  /*0040*/  CS2R R6, SRZ ;  /* 0x0000000000067805 */ /* 0x000fe2000001ff00 */
[----:B------:R-:W2:Y:S01]  /*0050*/  S2R R2, SR_TID.X ;  /* 0x0000000000027919 */ /* 0x000ea20000002100 */
[----:B------:R-:W3:Y:S05]  /*0060*/  LDCU.64 UR8, c[0x0][0x358] ;  /* 0x00006b00ff0877ac */ /* 0x000eea0008000a00 */
[----:B------:R-:W0:Y:S08]  /*0070*/  LDC R3, c[0x0][0x364] ;  /* 0x0000d900ff037b82 */ /* 0x000e300000000800 */
[----:B------:R-:W4:Y:S08]  /*0080*/  S2UR UR4, SR_CTAID.X ;  /* 0x00000000000479c3 */ /* 0x000f300000002500 */
[----:B------:R-:W4:Y:S08]  /*0090*/  LDC R5, c[0x0][0x370] ;  /* 0x0000dc00ff057b82 */ /* 0x000f300000000800 */
[----:B------:R-:W5:Y:S01]  /*00a0*/  LDC.64 R14, c[0x0][0x388] ;  /* 0x0000e200ff0e7b82 */ /* 0x000f620000000a00 */
[----:B0-----:R-:W-:-:S04]  /*00b0*/  IMAD R0, R3, UR6, R0 ;  /* 0x0000000603007c24 */ /* 0x001fc8000f8e0200 */
[----:B----4-:R-:W-:-:S04]  /*00c0*/  IMAD R0, R0, R5, UR4 ;  /* 0x0000000400007e24 */ /* 0x010fc8000f8e0205 */
[----:B-1----:R-:W-:Y:S01]  /*00d0*/  IMAD R3, R0, UR5, RZ ;  /* 0x0000000500037c24 */ /* 0x002fe2000f8e02ff */
[----:B------:R-:W0:Y:S04]  /*00e0*/  LDCU.64 UR4, c[0x0][0x390] ;  /* 0x00007200ff0477ac */ /* 0x000e280008000a00 */
[----:B--2---:R-:W-:-:S05]  /*00f0*/  IADD3 R4, PT, PT, R3, R2, RZ ;  /* 0x0000000203047210 */ /* 0x004fca0007ffe0ff */
[----:B-----5:R-:W-:-:S05]  /*0100*/  IMAD.WIDE R14, R4, 0x8, R14 ;  /* 0x00000008040e7825 */ /* 0x020fca00078e020e */
[----:B---3--:R1:W-:Y:S01]  /*0110*/  STG.E.64 desc[UR8][R14.64], RZ ;  /* 0x000000ff0e007986 */ /* 0x0083e2000c101b08 */
[----:B0-----:R-:W-:-:S04]  /*0120*/  UIMAD UR5, UR5, UR4, URZ ;  /* 0x00000004050572a4 */ /* 0x001fc8000f8e02ff */
[----:B------:R-:W-:-:S09]  /*0130*/  UISETP.GE.AND UP0, UPT, UR5, 0x1, UPT ;  /* 0x000000010500788c */ /* 0x000fd2000bf06270 */
[----:B-1----:R-:W-:Y:S05]  /*0140*/  BRA.U !UP0, `(.L_x_0) ;  /* 0x00000009080c7547 */ /* 0x002fea000b800000 */
[----:B------:R-:W-:Y:S01]  /*0150*/  UISETP.GE.U32.AND UP2, UPT, UR5, 0x10, UPT ;  /* 0x000000100500788c */ /* 0x000fe2000bf46070 */
[----:B------:R-:W-:Y:S01]  /*0160*/  CS2R R6, SRZ ;  /* 0x0000000000067805 */ /* 0x000fe2000001ff00 */
[----:B------:R-:W-:Y:S01]  /*0170*/  ULOP3.LUT UR6, UR5, 0xf, URZ, 0xc0, !UPT ;  /* 0x0000000f05067892 */ /* 0x000fe2000f8ec0ff */
[----:B------:R-:W-:-:S03]  /*0180*/  UMOV UR4, URZ ;  /* 0x000000ff00047c82 */ /* 0x000fc60008000000 */
[----:B------:R-:W-:-:S03]  /*0190*/  UISETP.NE.AND UP1, UPT, UR6, URZ, UPT ;  /* 0x000000ff0600728c */ /* 0x000fc6000bf25270 */
[----:B------:R-:W-:Y:S08]  /*01a0*/  BRA.U !UP2, `(.L_x_1) ;  /* 0x000000010ae87547 */ /* 0x000ff0000b800000 */
[----:B------:R-:W-:Y:S01]  /*01b0*/  ULOP3.LUT UR4, UR5, 0x7ffffff0, URZ, 0xc0, !UPT ;  /* 0x7ffffff005047892 */ /* 0x000fe2000f8ec0ff */
[----:B------:R-:W-:Y:S01]  /*01c0*/  IMAD.MOV.U32 R0, RZ, RZ, R4 ;  /* 0x000000ffff007224 */ /* 0x000fe200078e0004 */
[----:B------:R-:W-:Y:S02]  /*01d0*/  CS2R R6, SRZ ;  /* 0x0000000000067805 */ /* 0x000fe4000001ff00 */
[----:B------:R-:W-:-:S12]  /*01e0*/  UIADD3 UR7, UPT, UPT, -UR4, URZ, URZ ;  /* 0x000000ff04077290 */ /* 0x000fd8000fffe1ff */
.L_x_2:
[----:B------:R-:W0:Y:S08]  /*01f0*/  LDC.64 R8, c[0x0][0x380] ;  /* 0x0000e000ff087b82 */ /* 0x000e300000000a00 */
[----:B------:R-:W1:Y:S01]  /*0200*/  LDC R5, c[0x0][0x398] ;  /* 0x0000e600ff057b82 */ /* 0x000e620000000800 */
[----:B0-----:R-:W-:-:S05]  /*0210*/  IMAD.WIDE R8, R0, 0x8, R8 ;  /* 0x0000000800087825 */ /* 0x001fca00078e0208 */
[----:B------:R-:W2:Y:S01]  /*0220*/  LDG.E.64 R22, desc[UR8][R8.64] ;  /* 0x0000000808167981 */ /* 0x000ea2000c1e1b00 */
[----:B-1----:R-:W-:-:S05]  /*0230*/  IMAD.WIDE R24, R5, 0x8, R8 ;  /* 0x0000000805187825 */ /* 0x002fca00078e0208 */
[----:B------:R-:W3:Y:S01]  /*0240*/  LDG.E.64 R20, desc[UR8][R24.64] ;  /* 0x0000000818147981 */ /* 0x000ee2000c1e1b00 */
[----:B------:R-:W-:-:S05]  /*0250*/  IMAD.WIDE R26, R5, 0x8, R24 ;  /* 0x00000008051a7825 */ /* 0x000fca00078e0218 */
[----:B------:R0:W4:Y:S02]  /*0260*/  LDG.E.64 R18, desc[UR8][R26.64] ;  /* 0x000000081a127981 */ /* 0x000124000c1e1b00 */
[----:B0-----:R-:W-:-:S05]  /*0270*/  IMAD.WIDE R26, R5, 0x8, R26 ;  /* 0x00000008051a7825 */ /* 0x001fca00078e021a */
[----:B------:R-:W5:Y:S01]  /*0280*/  LDG.E.64 R16, desc[UR8][R26.64] ;  /* 0x000000081a107981 */ /* 0x000f62000c1e1b00 */
[----:B------:R-:W-:-:S05]  /*0290*/  IMAD.WIDE R10, R5, 0x8, R26 ;  /* 0x00000008050a7825 */ /* 0x000fca00078e021a */
[----:B------:R-:W5:Y:S01]  /*02a0*/  LDG.E.64 R12, desc[UR8][R10.64] ;  /* 0x000000080a0c7981 */ /* 0x000f62000c1e1b00 */
[----:B------:R-:W-:-:S05]  /*02b0*/  IMAD.WIDE R28, R5, 0x8, R10 ;  /* 0x00000008051c7825 */ /* 0x000fca00078e020a */
[----:B------:R0:W5:Y:S02]  /*02c0*/  LDG.E.64 R10, desc[UR8][R28.64] ;  /* 0x000000081c0a7981 */ /* 0x000164000c1e1b00 */
[----:B0-----:R-:W-:-:S05]  /*02d0*/  IMAD.WIDE R28, R5, 0x8, R28 ;  /* 0x00000008051c7825 */ /* 0x001fca00078e021c */
[----:B------:R0:W5:Y:S02]  /*02e0*/  LDG.E.64 R8, desc[UR8][R28.64] ;  /* 0x000000081c087981 */ /* 0x000164000c1e1b00 */
[----:B0-----:R-:W-:Y:S01]  /*02f0*/  IMAD.WIDE R28, R5, 0x8, R28 ;  /* 0x00000008051c7825 */ /* 0x001fe200078e021c */
[----:B--2---:R-:W-:-:S04]  /*0300*/  DADD R6, R22, R6 ;  /* 0x0000000016067229 */ /* 0x004fc80000000006 */
[----:B------:R-:W2:Y:S01]  /*0310*/  LDG.E.64 R22, desc[UR8][R28.64] ;  /* 0x000000081c167981 */ /* 0x000ea2000c1e1b00 */
[----:B------:R-:W-:-:S03]  /*0320*/  IMAD.WIDE R24, R5, 0x8, R28 ;  /* 0x0000000805187825 */ /* 0x000fc600078e021c */
[----:B---3--:R-:W-:Y:S02]  /*0330*/  DADD R20, R6, R20 ;  /* 0x0000000006147229 */ /* 0x008fe40000000014 */
[----:B------:R-:W3:Y:S01]  /*0340*/  LDG.E.64 R6, desc[UR8][R24.64] ;  /* 0x0000000818067981 */ /* 0x000ee2000c1e1b00 */
[----:B------:R-:W-:-:S05]  /*0350*/  IMAD.WIDE R26, R5, 0x8, R24 ;  /* 0x00000008051a7825 */ /* 0x000fca00078e0218 */
[----:B----4-:R-:W-:Y:S02]  /*0360*/  DADD R18, R20, R18 ;  /* 0x0000000014127229 */ /* 0x010fe40000000012 */
[----:B------:R0:W4:Y:S02]  /*0370*/  LDG.E.64 R20, desc[UR8][R26.64] ;  /* 0x000000081a147981 */ /* 0x000124000c1e1b00 */
[----:B0-----:R-:W-:-:S04]  /*0380*/  IMAD.WIDE R26, R5, 0x8, R26 ;  /* 0x00000008051a7825 */ /* 0x001fc800078e021a */
[----:B-----5:R-:W-:Y:S02]  /*0390*/  DADD R16, R18, R16 ;  /* 0x0000000012107229 */ /* 0x020fe40000000010 */
[----:B------:R-:W5:Y:S01]  /*03a0*/  LDG.E.64 R18, desc[UR8][R26.64] ;  /* 0x000000081a127981 */ /* 0x000f62000c1e1b00 */
[----:B------:R-:W-:-:S05]  /*03b0*/  IMAD.WIDE R24, R5, 0x8, R26 ;  /* 0x0000000805187825 */ /* 0x000fca00078e021a */
[----:B------:R-:W-:Y:S02]  /*03c0*/  DADD R12, R16, R12 ;  /* 0x00000000100c7229 */ /* 0x000fe4000000000c */
[----:B------:R-:W5:Y:S01]  /*03d0*/  LDG.E.64 R16, desc[UR8][R24.64] ;  /* 0x0000000818107981 */ /* 0x000f62000c1e1b00 */
[----:B------:R-:W-:-:S05]  /*03e0*/  IMAD.WIDE R28, R5, 0x8, R24 ;  /* 0x00000008051c7825 */ /* 0x000fca00078e0218 */
[----:B------:R-:W-:Y:S02]  /*03f0*/  DADD R10, R12, R10 ;  /* 0x000000000c0a7229 */ /* 0x000fe4000000000a */
[----:B------:R0:W5:Y:S02]  /*0400*/  LDG.E.64 R12, desc[UR8][R28.64] ;  /* 0x000000081c0c7981 */ /* 0x000164000c1e1b00 */
[----:B0-----:R-:W-:-:S04]  /*0410*/  IMAD.WIDE R28, R5, 0x8, R28 ;  /* 0x00000008051c7825 */ /* 0x001fc800078e021c */
[----:B------:R-:W-:Y:S02]  /*0420*/  DADD R8, R10, R8 ;  /* 0x000000000a087229 */ /* 0x000fe40000000008 */
[----:B------:R-:W5:Y:S01]  /*0430*/  LDG.E.64 R10, desc[UR8][R28.64] ;  /* 0x000000081c0a7981 */ /* 0x000f62000c1e1b00 */
[----:B------:R-:W-:-:S04]  /*0440*/  IMAD.WIDE R24, R5, 0x8, R28 ;  /* 0x0000000805187825 */ /* 0x000fc800078e021c */
[----:B------:R-:W-:-:S06]  /*0450*/  IMAD.WIDE R26, R5, 0x8, R24 ;  /* 0x00000008051a7825 */ /* 0x000fcc00078e0218 */
[----:B------:R-:W5:Y:S01]  /*0460*/  LDG.E.64 R26, desc[UR8][R26.64] ;  /* 0x000000081a1a7981 */ /* 0x000f62000c1e1b00 */
[----:B--2---:R-:W-:-:S03]  /*0470*/  DADD R22, R8, R22 ;  /* 0x0000000008167229 */ /* 0x004fc60000000016 */
[----:B------:R-:W2:Y:S05]  /*0480*/  LDG.E.64 R8, desc[UR8][R24.64] ;  /* 0x0000000818087981 */ /* 0x000eaa000c1e1b00 */
[----:B---3--:R-:W-:-:S08]  /*0490*/  DADD R6, R22, R6 ;  /* 0x0000000016067229 */ /* 0x008fd00000000006 */
[----:B----4-:R-:W-:-:S08]  /*04a0*/  DADD R6, R6, R20 ;  /* 0x0000000006067229 */ /* 0x010fd00000000014 */
[----:B-----5:R-:W-:-:S08]  /*04b0*/  DADD R6, R6, R18 ;  /* 0x0000000006067229 */ /* 0x020fd00000000012 */
[----:B------:R-:W-:-:S08]  /*04c0*/  DADD R6, R6, R16 ;  /* 0x0000000006067229 */ /* 0x000fd00000000010 */
[----:B------:R-:W-:Y:S01]  /*04d0*/  DADD R6, R6, R12 ;  /* 0x0000000006067229 */ /* 0x000fe2000000000c */
[----:B------:R-:W-:-:S04]  /*04e0*/  UIADD3 UR7, UPT, UPT, UR7, 0x10, URZ ;  /* 0x0000001007077890 */ /* 0x000fc8000fffe0ff */
[----:B------:R-:W-:-:S03]  /*04f0*/  UISETP.NE.AND UP2, UPT, UR7, URZ, UPT ;  /* 0x000000ff0700728c */ /* 0x000fc6000bf45270 */
[----:B------:R-:W-:Y:S01]  /*0500*/  DADD R6, R6, R10 ;  /* 0x0000000006067229 */ /* 0x000fe2000000000a */
[----:B------:R-:W-:-:S07]  /*0510*/  LEA R0, R5, R0, 0x4 ;  /* 0x0000000005007211 */ /* 0x000fce00078e20ff */
[----:B--2---:R-:W-:-:S08]  /*0520*/  DADD R6, R6, R8 ;  /* 0x0000000006067229 */ /* 0x004fd00000000008 */
[----:B------:R-:W-:Y:S01]  /*0530*/  DADD R6, R6, R26 ;  /* 0x0000000006067229 */ /* 0x000fe2000000001a */
[----:B------:R-:W-:Y:S10]  /*0540*/  BRA.U UP2, `(.L_x_2) ;  /* 0xfffffffd02287547 */ /* 0x000ff4000b83ffff */
.L_x_1:
[----:B------:R-:W-:Y:S05]  /*0550*/  BRA.U !UP1, `(.L_x_0) ;  /* 0x0000000509087547 */ /* 0x000fea000b800000 */
[----:B------:R-:W-:Y:S02]  /*0560*/  UISETP.GE.U32.AND UP1, UPT, UR6, 0x8, UPT ;  /* 0x000000080600788c */ /* 0x000fe4000bf26070 */
[----:B------:R-:W-:-:S04]  /*0570*/  ULOP3.LUT UR7, UR5, 0x7, URZ, 0xc0, !UPT ;  /* 0x0000000705077892 */ /* 0x000fc8000f8ec0ff */
[----:B------:R-:W-:-:S03]  /*0580*/  UISETP.NE.AND UP2, UPT, UR7, URZ, UPT ;  /* 0x000000ff0700728c */ /* 0x000fc6000bf45270 */
[----:B------:R-:W-:Y:S08]  /*0590*/  BRA.U !UP1, `(.L_x_3) ;  /* 0x0000000109707547 */ /* 0x000ff0000b800000 */
[----:B------:R-:W0:Y:S08]  /*05a0*/  LDC R5, c[0x0][0x398] ;  /* 0x0000e600ff057b82 */ /* 0x000e300000000800 */
[----:B------:R-:W1:Y:S01]  /*05b0*/  LDC.64 R10, c[0x0][0x380] ;  /* 0x0000e000ff0a7b82 */ /* 0x000e620000000a00 */
[----:B0-----:R-:W-:-:S04]  /*05c0*/  IMAD R9, R5, UR4, R4 ;  /* 0x0000000405097c24 */ /* 0x001fc8000f8e0204 */
[----:B-1----:R-:W-:-:S05]  /*05d0*/  IMAD.WIDE R10, R9, 0x8, R10 ;  /* 0x00000008090a7825 */ /* 0x002fca00078e020a */
[----:B------:R-:W2:Y:S01]  /*05e0*/  LDG.E.64 R8, desc[UR8][R10.64] ;  /* 0x000000080a087981 */ /* 0x000ea2000c1e1b00 */
[----:B------:R-:W-:-:S05]  /*05f0*/  IMAD.WIDE R24, R5, 0x8, R10 ;  /* 0x0000000805187825 */ /* 0x000fca00078e020a */
[----:B------:R-:W3:Y:S01]  /*0600*/  LDG.E.64 R22, desc[UR8][R24.64] ;  /* 0x0000000818167981 */ /* 0x000ee2000c1e1b00 */
[----:B------:R-:W-:-:S05]  /*0610*/  IMAD.WIDE R26, R5, 0x8, R24 ;  /* 0x00000008051a7825 */ /* 0x000fca00078e0218 */
[----:B------:R-:W4:Y:S01]  /*0620*/  LDG.E.64 R20, desc[UR8][R26.64] ;  /* 0x000000081a147981 */ /* 0x000f22000c1e1b00 */
[----:B------:R-:W-:-:S05]  /*0630*/  IMAD.WIDE R28, R5, 0x8, R26 ;  /* 0x00000008051c7825 */ /* 0x000fca00078e021a */
[----:B------:R0:W5:Y:S02]  /*0640*/  LDG.E.64 R18, desc[UR8][R28.64] ;  /* 0x000000081c127981 */ /* 0x000164000c1e1b00 */
[----:B0-----:R-:W-:-:S05]  /*0650*/  IMAD.WIDE R28, R5, 0x8, R28 ;  /* 0x00000008051c7825 */ /* 0x001fca00078e021c */
[----:B------:R-:W5:Y:S01]  /*0660*/  LDG.E.64 R16, desc[UR8][R28.64] ;  /* 0x000000081c107981 */ /* 0x000f62000c1e1b00 */
[----:B------:R-:W-:-:S05]  /*0670*/  IMAD.WIDE R26, R5, 0x8, R28 ;  /* 0x00000008051a7825 */ /* 0x000fca00078e021c */
[----:B------:R0:W5:Y:S02]  /*0680*/  LDG.E.64 R12, desc[UR8][R26.64] ;  /* 0x000000081a0c7981 */ /* 0x000164000c1e1b00 */
[----:B0-----:R-:W-:-:S05]  /*0690*/  IMAD.WIDE R26, R5, 0x8, R26 ;  /* 0x00000008051a7825 */ /* 0x001fca00078e021a */
[----:B------:R-:W5:Y:S01]  /*06a0*/  LDG.E.64 R10, desc[UR8][R26.64] ;  /* 0x000000081a0a7981 */ /* 0x000f62000c1e1b00 */
[----:B------:R-:W-:-:S06]  /*06b0*/  IMAD.WIDE R24, R5, 0x8, R26 ;  /* 0x0000000805187825 */ /* 0x000fcc00078e021a */
[----:B------:R-:W5:Y:S01]  /*06c0*/  LDG.E.64 R24, desc[UR8][R24.64] ;  /* 0x0000000818187981 */ /* 0x000f62000c1e1b00 */
[----:B------:R-:W-:Y:S01]  /*06d0*/  UIADD3 UR4, UPT, UPT, UR4, 0x8, URZ ;  /* 0x0000000804047890 */ /* 0x000fe2000fffe0ff */
[----:B--2---:R-:W-:-:S08]  /*06e0*/  DADD R8, R6, R8 ;  /* 0x0000000006087229 */ /* 0x004fd00000000008 */
[----:B---3--:R-:W-:-:S08]  /*06f0*/  DADD R8, R8, R22 ;  /* 0x0000000008087229 */ /* 0x008fd00000000016 */
[----:B----4-:R-:W-:-:S08]  /*0700*/  DADD R8, R8, R20 ;  /* 0x0000000008087229 */ /* 0x010fd00000000014 */
[----:B-----5:R-:W-:-:S08]  /*0710*/  DADD R8, R8, R18 ;  /* 0x0000000008087229 */ /* 0x020fd00000000012 */
[----:B------:R-:W-:-:S08]  /*0720*/  DADD R8, R8, R16 ;  /* 0x0000000008087229 */ /* 0x000fd00000000010 */
[----:B------:R-:W-:-:S08]  /*0730*/  DADD R8, R8, R12 ;  /* 0x0000000008087229 */ /* 0x000fd0000000000c */
[----:B------:R-:W-:-:S08]  /*0740*/  DADD R8, R8, R10 ;  /* 0x0000000008087229 */ /* 0x000fd0000000000a */
[----:B------:R-:W-:-:S11]  /*0750*/  DADD R6, R8, R24 ;  /* 0x0000000008067229 */ /* 0x000fd60000000018 */
.L_x_3:
        /* <DEDUP_REMOVED lines=14> */
[----:B------:R-:W-:-:S06]  /*0840*/  IMAD.WIDE R22, R23, 0x8, R18 ;  /* 0x0000000817167825 */ /* 0x000fcc00078e0212 */
[----:B------:R-:W5:Y:S01]  /*0850*/  LDG.E.64 R22, desc[UR8][R22.64] ;  /* 0x0000000816167981 */ /* 0x000f62000c1e1b00 */
[----:B------:R-:W-:Y:S01]  /*0860*/  UIADD3 UR4, UPT, UPT, UR4, 0x4, URZ ;  /* 0x0000000404047890 */ /* 0x000fe2000fffe0ff */
[----:B--2---:R-:W-:-:S08]  /*0870*/  DADD R10, R6, R10 ;  /* 0x00000000060a7229 */ /* 0x004fd0000000000a */
[----:B---3--:R-:W-:-:S08]  /*0880*/  DADD R10, R10, R16 ;  /* 0x000000000a0a7229 */ /* 0x008fd00000000010 */
[----:B----4-:R-:W-:-:S08]  /*0890*/  DADD R10, R10, R20 ;  /* 0x000000000a0a7229 */ /* 0x010fd00000000014 */
[----:B-----5:R-:W-:-:S11]  /*08a0*/  DADD R6, R10, R22 ;  /* 0x000000000a067229 */ /* 0x020fd60000000016 */
.L_x_4:
[----:B------:R-:W-:Y:S05]  /*08b0*/  BRA.U !UP2, `(.L_x_0) ;  /* 0x000000010a307547 */ /* 0x000fea000b800000 */
[----:B------:R-:W0:Y:S01]  /*08c0*/  LDC R12, c[0x0][0x398] ;  /* 0x0000e600ff0c7b82 */ /* 0x000e220000000800 */
[----:B------:R-:W-:-:S07]  /*08d0*/  UIADD3 UR6, UPT, UPT, -UR6, URZ, URZ ;  /* 0x000000ff06067290 */ /* 0x000fce000fffe1ff */
[----:B------:R-:W1:Y:S01]  /*08e0*/  LDC.64 R10, c[0x0][0x380] ;  /* 0x0000e000ff0a7b82 */ /* 0x000e620000000a00 */
[----:B0-----:R-:W-:-:S04]  /*08f0*/  IMAD R0, R12, UR4, R2 ;  /* 0x000000040c007c24 */ /* 0x001fc8000f8e0202 */
[----:B------:R-:W-:-:S07]  /*0900*/  IMAD.IADD R5, R3, 0x1, R0 ;  /* 0x0000000103057824 */ /* 0x000fce00078e0200 */
.L_x_5:
[----:B-1----:R-:W-:-:S06]  /*0910*/  IMAD.WIDE R8, R5, 0x8, R10 ;  /* 0x0000000805087825 */ /* 0x002fcc00078e020a */
[----:B------:R-:W2:Y:S01]  /*0920*/  LDG.E.64 R8, desc[UR8][R8.64] ;  /* 0x0000000808087981 */ /* 0x000ea2000c1e1b00 */
[----:B------:R-:W-:Y:S01]  /*0930*/  UIADD3 UR6, UPT, UPT, UR6, 0x1, URZ ;  /* 0x0000000106067890 */ /* 0x000fe2000fffe0ff */
[----:B------:R-:W-:-:S03]  /*0940*/  IADD3 R5, PT, PT, R5, R12, RZ ;  /* 0x0000000c05057210 */ /* 0x000fc60007ffe0ff */
[----:B------:R-:W-:Y:S01]  /*0950*/  UISETP.NE.AND UP1, UPT, UR6, URZ, UPT ;  /* 0x000000ff0600728c */ /* 0x000fe2000bf25270 */
[----:B--2---:R-:W-:-:S08]  /*0960*/  DADD R6, R8, R6 ;  /* 0x0000000008067229 */ /* 0x004fd00000000006 */
[----:B------:R-:W-:Y:S05]  /*0970*/  BRA.U UP1, `(.L_x_5) ;  /* 0xfffffffd01e47547 */ /* 0x000fea000b83ffff */
.L_x_0:
[----:B------:R-:W0:Y:S01]  /*0980*/  I2F.F64 R12, UR5 ;  /* 0x00000005000c7d12 */ /* 0x000e220008201c00 */
[----:B------:R-:W-:Y:S01]  /*0990*/  IMAD.MOV.U32 R8, RZ, RZ, 0x1 ;  /* 0x00000001ff087424 */ /* 0x000fe200078e00ff */
[----:B------:R-:W-:Y:S01]  /*09a0*/  FSETP.GEU.AND P1, PT, |R7|, 6.5827683646048100446e-37, PT ;  /* 0x036000000700780b */ /* 0x000fe20003f2e200 */
[----:B------:R-:W-:Y:S05]  /*09b0*/  BSSY.RECONVERGENT B0, `(.L_x_6) ;  /* 0x0000011000007945 */ /* 0x000fea0003800200 */
[----:B0-----:R-:W0:Y:S02]  /*09c0*/  MUFU.RCP64H R9, R13 ;  /* 0x0000000d00097308 */ /* 0x001e240000001800 */
[----:B0-----:R-:W-:-:S08]  /*09d0*/  DFMA R10, -R12, R8, 1 ;  /* 0x3ff000000c0a742b */ /* 0x001fd00000000108 */
[----:B------:R-:W-:-:S08]  /*09e0*/  DFMA R10, R10, R10, R10 ;  /* 0x0000000a0a0a722b */ /* 0x000fd0000000000a */
[----:B------:R-:W-:-:S08]  /*09f0*/  DFMA R10, R8, R10, R8 ;  /* 0x0000000a080a722b */ /* 0x000fd00000000008 */
[----:B------:R-:W-:-:S08]  /*0a00*/  DFMA R8, -R12, R10, 1 ;  /* 0x3ff000000c08742b */ /* 0x000fd0000000010a */
[----:B------:R-:W-:-:S08]  /*0a10*/  DFMA R8, R10, R8, R10 ;  /* 0x000000080a08722b */ /* 0x000fd0000000000a */
[----:B------:R-:W-:-:S08]  /*0a20*/  DMUL R10, R8, R6 ;  /* 0x00000006080a7228 */ /* 0x000fd00000000000 */
[----:B------:R-:W-:-:S08]  /*0a30*/  DFMA R16, -R12, R10, R6 ;  /* 0x0000000a0c10722b */ /* 0x000fd00000000106 */
[----:B------:R-:W-:-:S10]  /*0a40*/  DFMA R8, R8, R16, R10 ;  /* 0x000000100808722b */ /* 0x000fd4000000000a */
[----:B------:R-:W-:-:S05]  /*0a50*/  FFMA R0, RZ, R13, R9 ;  /* 0x0000000dff007223 */ /* 0x000fca0000000009 */
[----:B------:R-:W-:-:S13]  /*0a60*/  FSETP.GT.AND P0, PT, |R0|, 1.469367938527859385e-39, PT ;  /* 0x001000000000780b */ /* 0x000fda0003f04200 */
[----:B------:R-:W-:Y:S05]  /*0a70*/  @P0 BRA P1, `(.L_x_7) ;  /* 0x0000000000100947 */ /* 0x000fea0000800000 */
[----:B------:R-:W-:Y:S01]  /*0a80*/  MOV R8, R12 ;  /* 0x0000000c00087202 */ /* 0x000fe20000000f00 */
[----:B------:R-:W-:Y:S01]  /*0a90*/  IMAD.MOV.U32 R9, RZ, RZ, R13 ;  /* 0x000000ffff097224 */ /* 0x000fe200078e000d */
[----:B------:R-:W-:-:S07]  /*0aa0*/  MOV R0, 0xac0 ;  /* 0x00000ac000007802 */ /* 0x000fce0000000f00 */
[----:B------:R-:W-:Y:S05]  /*0ab0*/  CALL.REL.NOINC `($__internal_0_$__cuda_sm20_div_rn_f64_full) ;  /* 0x0000000c00b07944 */ /* 0x000fea0003c00000 */
.L_x_7:
[----:B------:R-:W-:Y:S05]  /*0ac0*/  BSYNC.RECONVERGENT B0 ;  /* 0x0000000000007941 */ /* 0x000fea0003800200 */
.L_x_6:
[----:B------:R-:W-:Y:S01]  /*0ad0*/  CS2R R6, SRZ ;  /* 0x0000000000067805 */ /* 0x000fe2000001ff00 */
[----:B------:R-:W-:Y:S06]  /*0ae0*/  BRA.U !UP0, `(.L_x_8) ;  /* 0x0000000908f47547 */ /* 0x000fec000b800000 */
[----:B------:R-:W-:Y:S01]  /*0af0*/  UISETP.GE.U32.AND UP0, UPT, UR5, 0x10, UPT ;  /* 0x000000100500788c */ /* 0x000fe2000bf06070 */
[----:B------:R-:W-:Y:S01]  /*0b00*/  CS2R R6, SRZ ;  /* 0x0000000000067805 */ /* 0x000fe2000001ff00 */
[----:B------:R-:W-:Y:S01]  /*0b10*/  ULOP3.LUT UR7, UR5, 0xf, URZ, 0xc0, !UPT ;  /* 0x0000000f05077892 */ /* 0x000fe2000f8ec0ff */
[----:B------:R-:W-:-:S03]  /*0b20*/  UMOV UR4, URZ ;  /* 0x000000ff00047c82 */ /* 0x000fc60008000000 */
[----:B------:R-:W-:-:S03]  /*0b30*/  UISETP.NE.AND UP1, UPT, UR7, URZ, UPT ;  /* 0x000000ff0700728c */ /* 0x000fc6000bf25270 */
[----:B------:R-:W-:Y:S08]  /*0b40*/  BRA.U !UP0, `(.L_x_9) ;  /* 0x0000000508687547 */ /* 0x000ff0000b800000 */
[----:B------:R-:W0:Y:S01]  /*0b50*/  LDC R0, c[0x0][0x398] ;  /* 0x0000e600ff007b82 */ /* 0x000e220000000800 */
[----:B------:R-:W-:Y:S01]  /*0b60*/  ULOP3.LUT UR4, UR5, 0x7ffffff0, URZ, 0xc0, !UPT ;  /* 0x7ffffff005047892 */ /* 0x000fe2000f8ec0ff */
[----:B------:R-:W-:Y:S02]  /*0b70*/  MOV R5, R4 ;  /* 0x0000000400057202 */ /* 0x000fe40000000f00 */
[----:B------:R-:W-:Y:S01]  /*0b80*/  CS2R R6, SRZ ;  /* 0x0000000000067805 */ /* 0x000fe2000001ff00 */
[----:B------:R-:W-:-:S03]  /*0b90*/  UIADD3 UR6, UPT, UPT, -UR4, URZ, URZ ;  /* 0x000000ff04067290 */ /* 0x000fc6000fffe1ff */
[----:B------:R-:W1:Y:S09]  /*0ba0*/  LDC.64 R10, c[0x0][0x380] ;  /* 0x0000e000ff0a7b82 */ /* 0x000e720000000a00 */
.L_x_10:
[----:B-1----:R-:W-:-:S05]  /*0bb0*/  IMAD.WIDE R16, R5, 0x8, R10 ;  /* 0x0000000805107825 */ /* 0x002fca00078e020a */
[----:B------:R-:W2:Y:S02]  /*0bc0*/  LDG.E.64 R18, desc[UR8][R16.64] ;  /* 0x0000000810127981 */ /* 0x000ea4000c1e1b00 */
[----:B--2---:R-:W-:-:S08]  /*0bd0*/  DADD R18, R18, -R8 ;  /* 0x0000000012127229 */ /* 0x004fd00000000808 */
[----:B---3--:R-:W-:Y:S01]  /*0be0*/  DFMA R6, R18, R18, R6 ;  /* 0x000000121206722b */ /* 0x008fe20000000006 */
[----:B0-----:R-:W-:-:S06]  /*0bf0*/  IMAD.WIDE R18, R0, 0x8, R16 ;  /* 0x0000000800127825 */ /* 0x001fcc00078e0210 */
[----:B------:R0:W-:Y:S04]  /*0c00*/  STG.E.64 desc[UR8][R14.64], R6 ;  /* 0x000000060e007986 */ /* 0x0001e8000c101b08 */
[----:B------:R-:W2:Y:S01]  /*0c10*/  LDG.E.64 R20, desc[UR8][R18.64] ;  /* 0x0000000812147981 */ /* 0x000ea2000c1e1b00 */
[----:B------:R-:W-:Y:S01]  /*0c20*/  IMAD.WIDE R22, R0, 0x8, R18 ;  /* 0x0000000800167825 */ /* 0x000fe200078e0212 */
[----:B--2---:R-:W-:-:S08]  /*0c30*/  DADD R20, R20, -R8 ;  /* 0x0000000014147229 */ /* 0x004fd00000000808 */
[----:B------:R-:W-:-:S07]  /*0c40*/  DFMA R20, R20, R20, R6 ;  /* 0x000000141414722b */ /* 0x000fce0000000006 */
[----:B------:R1:W-:Y:S04]  /*0c50*/  STG.E.64 desc[UR8][R14.64], R20 ;  /* 0x000000140e007986 */ /* 0x0003e8000c101b08 */
[----:B------:R-:W2:Y:S01]  /*0c60*/  LDG.E.64 R24, desc[UR8][R22.64] ;  /* 0x0000000816187981 */ /* 0x000ea2000c1e1b00 */
[----:B------:R-:W-:Y:S01]  /*0c70*/  IMAD.WIDE R16, R0, 0x8, R22 ;  /* 0x0000000800107825 */ /* 0x000fe200078e0216 */
[----:B--2---:R-:W-:-:S08]  /*0c80*/  DADD R24, R24, -R8 ;  /* 0x0000000018187229 */ /* 0x004fd00000000808 */
[----:B------:R-:W-:-:S07]  /*0c90*/  DFMA R24, R24, R24, R20 ;  /* 0x000000181818722b */ /* 0x000fce0000000014 */
[----:B------:R2:W-:Y:S04]  /*0ca0*/  STG.E.64 desc[UR8][R14.64], R24 ;  /* 0x000000180e007986 */ /* 0x0005e8000c101b08 */
[----:B0-----:R-:W3:Y:S01]  /*0cb0*/  LDG.E.64 R6, desc[UR8][R16.64] ;  /* 0x0000000810067981 */ /* 0x001ee2000c1e1b00 */
[----:B------:R-:W-:Y:S01]  /*0cc0*/  IMAD.WIDE R18, R0, 0x8, R16 ;  /* 0x0000000800127825 */ /* 0x000fe200078e0210 */
[----:B---3--:R-:W-:-:S08]  /*0cd0*/  DADD R6, R6, -R8 ;  /* 0x0000000006067229 */ /* 0x008fd00000000808 */
[----:B------:R-:W-:-:S07]  /*0ce0*/  DFMA R6, R6, R6, R24 ;  /* 0x000000060606722b */ /* 0x000fce0000000018 */
[----:B------:R0:W-:Y:S04]  /*0cf0*/  STG.E.64 desc[UR8][R14.64], R6 ;  /* 0x000000060e007986 */ /* 0x0001e8000c101b08 */
[----:B-1----:R-:W3:Y:S01]  /*0d00*/  LDG.E.64 R20, desc[UR8][R18.64] ;  /* 0x0000000812147981 */ /* 0x002ee2000c1e1b00 */
[----:B------:R-:W-:Y:S01]  /*0d10*/  IMAD.WIDE R22, R0, 0x8, R18 ;  /* 0x0000000800167825 */ /* 0x000fe200078e0212 */
[----:B---3--:R-:W-:-:S08]  /*0d20*/  DADD R20, R20, -R8 ;  /* 0x0000000014147229 */ /* 0x008fd00000000808 */
[----:B------:R-:W-:-:S07]  /*0d30*/  DFMA R20, R20, R20, R6 ;  /* 0x000000141414722b */ /* 0x000fce0000000006 */
[----:B------:R1:W-:Y:S04]  /*0d40*/  STG.E.64 desc[UR8][R14.64], R20 ;  /* 0x000000140e007986 */ /* 0x0003e8000c101b08 */
[----:B--2---:R-:W2:Y:S01]  /*0d50*/  LDG.E.64 R24, desc[UR8][R22.64] ;  /* 0x0000000816187981 */ /* 0x004ea2000c1e1b00 */
        /* <DEDUP_REMOVED lines=49> */
[----:B------:R-:W0:Y:S01]  /*1070*/  LDG.E.64 R16, desc[UR8][R16.64] ;  /* 0x0000000810107981 */ /* 0x000e22000c1e1b00 */
[----:B------:R-:W-:Y:S01]  /*1080*/  UIADD3 UR6, UPT, UPT, UR6, 0x10, URZ ;  /* 0x0000001006067890 */ /* 0x000fe2000fffe0ff */
[----:B------:R-:W-:-:S03]  /*1090*/  IMAD R5, R0, 0x10, R5 ;  /* 0x0000001000057824 */ /* 0x000fc600078e0205 */
[----:B------:R-:W-:Y:S01]  /*10a0*/  UISETP.NE.AND UP0, UPT, UR6, URZ, UPT ;  /* 0x000000ff0600728c */ /* 0x000fe2000bf05270 */
[----:B0-----:R-:W-:-:S08]  /*10b0*/  DADD R6, R16, -R8 ;  /* 0x0000000010067229 */ /* 0x001fd00000000808 */
[----:B------:R-:W-:-:S07]  /*10c0*/  DFMA R6, R6, R6, R24 ;  /* 0x000000060606722b */ /* 0x000fce0000000018 */
[----:B------:R3:W-:Y:S01]  /*10d0*/  STG.E.64 desc[UR8][R14.64], R6 ;  /* 0x000000060e007986 */ /* 0x0007e2000c101b08 */
[----:B------:R-:W-:Y:S05]  /*10e0*/  BRA.U UP0, `(.L_x_10) ;  /* 0xfffffff900b07547 */ /* 0x000fea000b83ffff */
.L_x_9:
        /* <DEDUP_REMOVED lines=9> */
[----:B------:R-:W2:Y:S02]  /*1180*/  LDG.E.64 R16, desc[UR8][R10.64] ;  /* 0x000000080a107981 */ /* 0x000ea4000c1e1b00 */
[----:B--2---:R-:W-:-:S08]  /*1190*/  DADD R16, R16, -R8 ;  /* 0x0000000010107229 */ /* 0x004fd00000000808 */
[----:B---3--:R-:W-:Y:S01]  /*11a0*/  DFMA R6, R16, R16, R6 ;  /* 0x000000101006722b */ /* 0x008fe20000000006 */
[----:B------:R-:W-:-:S06]  /*11b0*/  IMAD.WIDE R16, R5, 0x8, R10 ;  /* 0x0000000805107825 */ /* 0x000fcc00078e020a */
        /* <DEDUP_REMOVED lines=26> */
[----:B0-----:R-:W2:Y:S01]  /*1360*/  LDG.E.64 R6, desc[UR8][R10.64] ;  /* 0x000000080a067981 */ /* 0x001ea2000c1e1b00 */
[----:B------:R-:W-:Y:S01]  /*1370*/  IMAD.WIDE R24, R5, 0x8, R10 ;  /* 0x0000000805187825 */ /* 0x000fe200078e020a */
[----:B--2---:R-:W-:-:S08]  /*1380*/  DADD R6, R6, -R8 ;  /* 0x0000000006067229 */ /* 0x004fd00000000808 */
[----:B------:R-:W-:-:S07]  /*1390*/  DFMA R16, R6, R6, R22 ;  /* 0x000000060610722b */ /* 0x000fce0000000016 */
[----:B------:R1:W-:Y:S04]  /*13a0*/  STG.E.64 desc[UR8][R14.64], R16 ;  /* 0x000000100e007986 */ /* 0x0003e8000c101b08 */
[----:B------:R-:W2:Y:S01]  /*13b0*/  LDG.E.64 R24, desc[UR8][R24.64] ;  /* 0x0000000818187981 */ /* 0x000ea2000c1e1b00 */
[----:B------:R-:W-:Y:S01]  /*13c0*/  UIADD3 UR4, UPT, UPT, UR4, 0x8, URZ ;  /* 0x0000000804047890 */ /* 0x000fe2000fffe0ff */
[----:B--2---:R-:W-:-:S08]  /*13d0*/  DADD R6, R24, -R8 ;  /* 0x0000000018067229 */ /* 0x004fd00000000808 */
[----:B------:R-:W-:-:S07]  /*13e0*/  DFMA R6, R6, R6, R16 ;  /* 0x000000060606722b */ /* 0x000fce0000000010 */
[----:B------:R1:W-:Y:S04]  /*13f0*/  STG.E.64 desc[UR8][R14.64], R6 ;  /* 0x000000060e007986 */ /* 0x0003e8000c101b08 */
.L_x_11:
[----:B------:R-:W-:Y:S05]  /*1400*/  BRA.U !UP1, `(.L_x_8) ;  /* 0x0000000109ac7547 */ /* 0x000fea000b800000 */
[----:B------:R-:W-:Y:S02]  /*1410*/  UISETP.GE.U32.AND UP0, UPT, UR6, 0x4, UPT ;  /* 0x000000040600788c */ /* 0x000fe4000bf06070 */
[----:B------:R-:W-:-:S04]  /*1420*/  ULOP3.LUT UR5, UR5, 0x3, URZ, 0xc0, !UPT ;  /* 0x0000000305057892 */ /* 0x000fc8000f8ec0ff */
[----:B------:R-:W-:-:S03]  /*1430*/  UISETP.NE.AND UP1, UPT, UR5, URZ, UPT ;  /* 0x000000ff0500728c */ /* 0x000fc6000bf25270 */
[----:B------:R-:W-:Y:S08]  /*1440*/  BRA.U !UP0, `(.L_x_12) ;  /* 0x0000000108607547 */ /* 0x000ff0000b800000 */
[----:B------:R-:W1:Y:S08]  /*1450*/  LDC R5, c[0x0][0x398] ;  /* 0x0000e600ff057b82 */ /* 0x000e700000000800 */
[----:B------:R-:W0:Y:S01]  /*1460*/  LDC.64 R10, c[0x0][0x380] ;  /* 0x0000e000ff0a7b82 */ /* 0x000e220000000a00 */
[----:B-1----:R-:W-:-:S04]  /*1470*/  IMAD R19, R5, UR4, R4 ;  /* 0x0000000405137c24 */ /* 0x002fc8000f8e0204 */
[----:B0-----:R-:W-:-:S05]  /*1480*/  IMAD.WIDE R18, R19, 0x8, R10 ;  /* 0x0000000813127825 */ /* 0x001fca00078e020a */
[----:B------:R-:W2:Y:S01]  /*1490*/  LDG.E.64 R10, desc[UR8][R18.64] ;  /* 0x00000008120a7981 */ /* 0x000ea2000c1e1b00 */
[----:B---3--:R-:W-:Y:S01]  /*14a0*/  IMAD.WIDE R20, R5, 0x8, R18 ;  /* 0x0000000805147825 */ /* 0x008fe200078e0212 */
        /* <DEDUP_REMOVED lines=8> */
[----:B------:R-:W3:Y:S01]  /*1530*/  LDG.E.64 R16, desc[UR8][R22.64] ;  /* 0x0000000816107981 */ /* 0x000ee2000c1e1b00 */
[----:B------:R-:W-:Y:S01]  /*1540*/  IMAD.WIDE R18, R5, 0x8, R22 ;  /* 0x0000000805127825 */ /* 0x000fe200078e0216 */
[----:B---3--:R-:W-:-:S08]  /*1550*/  DADD R16, R16, -R8 ;  /* 0x0000000010107229 */ /* 0x008fd00000000808 */
[----:B------:R-:W-:-:S07]  /*1560*/  DFMA R16, R16, R16, R10 ;  /* 0x000000101010722b */ /* 0x000fce000000000a */
[----:B------:R2:W-:Y:S04]  /*1570*/  STG.E.64 desc[UR8][R14.64], R16 ;  /* 0x000000100e007986 */ /* 0x0005e8000c101b08 */
[----:B------:R-:W3:Y:S01]  /*1580*/  LDG.E.64 R4, desc[UR8][R18.64] ;  /* 0x0000000812047981 */ /* 0x000ee2000c1e1b00 */
[----:B------:R-:W-:Y:S01]  /*1590*/  UIADD3 UR4, UPT, UPT, UR4, 0x4, URZ ;  /* 0x0000000404047890 */ /* 0x000fe2000fffe0ff */
[----:B---3--:R-:W-:-:S08]  /*15a0*/  DADD R4, R4, -R8 ;  /* 0x0000000004047229 */ /* 0x008fd00000000808 */
[----:B0-----:R-:W-:-:S07]  /*15b0*/  DFMA R6, R4, R4, R16 ;  /* 0x000000040406722b */ /* 0x001fce0000000010 */
[----:B------:R2:W-:Y:S04]  /*15c0*/  STG.E.64 desc[UR8][R14.64], R6 ;  /* 0x000000060e007986 */ /* 0x0005e8000c101b08 */
.L_x_12:
[----:B------:R-:W-:Y:S05]  /*15d0*/  BRA.U !UP1, `(.L_x_8) ;  /* 0x0000000109387547 */ /* 0x000fea000b800000 */
[----:B------:R-:W0:Y:S01]  /*15e0*/  LDC R0, c[0x0][0x398] ;  /* 0x0000e600ff007b82 */ /* 0x000e220000000800 */
[----:B------:R-:W-:-:S07]  /*15f0*/  UIADD3 UR5, UPT, UPT, -UR5, URZ, URZ ;  /* 0x000000ff05057290 */ /* 0x000fce000fffe1ff */
[----:B--2---:R-:W2:Y:S01]  /*1600*/  LDC.64 R10, c[0x0][0x380] ;  /* 0x0000e000ff0a7b82 */ /* 0x004ea20000000a00 */
[----:B0-----:R-:W-:-:S05]  /*1610*/  IMAD R2, R0, UR4, R2 ;  /* 0x0000000400027c24 */ /* 0x001fca000f8e0202 */
[----:B-1----:R-:W-:-:S07]  /*1620*/  IADD3 R17, PT, PT, R3, R2, RZ ;  /* 0x0000000203117210 */ /* 0x002fce0007ffe0ff */
.L_x_13:
[----:B--2---:R-:W-:-:S06]  /*1630*/  IMAD.WIDE R2, R17, 0x8, R10 ;  /* 0x0000000811027825 */ /* 0x004fcc00078e020a */
[----:B------:R-:W2:Y:S01]  /*1640*/  LDG.E.64 R2, desc[UR8][R2.64] ;  /* 0x0000000802027981 */ /* 0x000ea2000c1e1b00 */
[----:B------:R-:W-:Y:S01]  /*1650*/  UIADD3 UR5, UPT, UPT, UR5, 0x1, URZ ;  /* 0x0000000105057890 */ /* 0x000fe2000fffe0ff */
[----:B------:R-:W-:-:S03]  /*1660*/  IMAD.IADD R17, R17, 0x1, R0 ;  /* 0x0000000111117824 */ /* 0x000fc600078e0200 */
[----:B------:R-:W-:Y:S01]  /*1670*/  UISETP.NE.AND UP0, UPT, UR5, URZ, UPT ;  /* 0x000000ff0500728c */ /* 0x000fe2000bf05270 */
[----:B--2---:R-:W-:-:S08]  /*1680*/  DADD R4, R2, -R8 ;  /* 0x0000000002047229 */ /* 0x004fd00000000808 */
[----:B0--3--:R-:W-:-:S07]  /*1690*/  DFMA R6, R4, R4, R6 ;  /* 0x000000040406722b */ /* 0x009fce0000000006 */
[----:B------:R0:W-:Y:S01]  /*16a0*/  STG.E.64 desc[UR8][R14.64], R6 ;  /* 0x000000060e007986 */ /* 0x0001e2000c101b08 */
[----:B------:R-:W-:Y:S05]  /*16b0*/  BRA.U UP0, `(.L_x_13) ;  /* 0xfffffffd00dc7547 */ /* 0x000fea000b83ffff */
.L_x_8:
[----:B------:R-:W4:Y:S01]  /*16c0*/  MUFU.RCP64H R3, R13 ;  /* 0x0000000d00037308 */ /* 0x000f220000001800 */
[----:B------:R-:W-:Y:S01]  /*16d0*/  MOV R2, 0x1 ;  /* 0x0000000100027802 */ /* 0x000fe20000000f00 */
[----:B------:R-:W-:Y:S01]  /*16e0*/  BSSY.RECONVERGENT B0, `(.L_x_14) ;  /* 0x0000013000007945 */ /* 0x000fe20003800200 */
[----:B------:R-:W-:-:S04]  /*16f0*/  FSETP.GEU.AND P1, PT, |R7|, 6.5827683646048100446e-37, PT ;  /* 0x036000000700780b */ /* 0x000fc80003f2e200 */
[----:B----4-:R-:W-:-:S08]  /*1700*/  DFMA R4, -R12, R2, 1 ;  /* 0x3ff000000c04742b */ /* 0x010fd00000000102 */
        /* <DEDUP_REMOVED lines=10> */
[----:B------:R-:W-:Y:S01]  /*17b0*/  IMAD.MOV.U32 R8, RZ, RZ, R12 ;  /* 0x000000ffff087224 */ /* 0x000fe200078e000c */
[----:B------:R-:W-:Y:S02]  /*17c0*/  MOV R9, R13 ;  /* 0x0000000d00097202 */ /* 0x000fe40000000f00 */
[----:B------:R-:W-:-:S07]  /*17d0*/  MOV R0, 0x17f0 ;  /* 0x000017f000007802 */ /* 0x000fce0000000f00 */
[----:B0123--:R-:W-:Y:S05]  /*17e0*/  CALL.REL.NOINC `($__internal_0_$__cuda_sm20_div_rn_f64_full) ;  /* 0x0000000000647944 */ /* 0x00ffea0003c00000 */
[----:B------:R-:W-:Y:S01]  /*17f0*/  IMAD.MOV.U32 R2, RZ, RZ, R8 ;  /* 0x000000ffff027224 */ /* 0x000fe200078e0008 */
[----:B------:R-:W-:-:S07]  /*1800*/  MOV R3, R9 ;  /* 0x0000000900037202 */ /* 0x000fce0000000f00 */
.L_x_15:
[----:B------:R-:W-:Y:S05]  /*1810*/  BSYNC.RECONVERGENT B0 ;  /* 0x0000000000007941 */ /* 0x000fea0003800200 */
.L_x_14:
[----:B------:R-:W0:Y:S01]  /*1820*/  MUFU.RSQ64H R5, R3 ;  /* 0x0000000300057308 */ /* 0x000e220000001c00 */
[----:B------:R-:W-:Y:S01]  /*1830*/  VIADD R4, R3, 0xfcb00000 ;  /* 0xfcb0000003047836 */ /* 0x000fe20000000000 */
[----:B------:R-:W-:Y:S01]  /*1840*/  MOV R8, 0x0 ;  /* 0x0000000000087802 */ /* 0x000fe20000000f00 */
[----:B------:R-:W-:Y:S01]  /*1850*/  IMAD.MOV.U32 R9, RZ, RZ, 0x3fd80000 ;  /* 0x3fd80000ff097424 */ /* 0x000fe200078e00ff */
[----:B------:R-:W-:Y:S02]  /*1860*/  BSSY.RECONVERGENT B0, `(.L_x_16) ;  /* 0x000000f000007945 */ /* 0x000fe40003800200 */
[----:B------:R-:W-:Y:S01]  /*1870*/  ISETP.GE.U32.AND P0, PT, R4, 0x7ca00000, PT ;  /* 0x7ca000000400780c */ /* 0x000fe20003f06070 */
[----:B0123--:R-:W-:-:S08]  /*1880*/  DMUL R6, R4, R4 ;  /* 0x0000000404067228 */ /* 0x00ffd00000000000 */
[----:B------:R-:W-:-:S08]  /*1890*/  DFMA R6, -R6, R2, 1 ;  /* 0x3ff000000606742b */ /* 0x000fd00000000102 */
[----:B------:R-:W-:Y:S02]  /*18a0*/  DFMA R8, R6, R8, 0.5 ;  /* 0x3fe000000608742b */ /* 0x000fe40000000008 */
[----:B------:R-:W-:-:S08]  /*18b0*/  DMUL R6, R4, R6 ;  /* 0x0000000604067228 */ /* 0x000fd00000000000 */
[----:B------:R-:W-:-:S08]  /*18c0*/  DFMA R10, R8, R6, R4 ;  /* 0x00000006080a722b */ /* 0x000fd00000000004 */
[----:B------:R-:W-:Y:S02]  /*18d0*/  DMUL R12, R10, R2 ;  /* 0x000000020a0c7228 */ /* 0x000fe40000000000 */
[----:B------:R-:W-:Y:S01]  /*18e0*/  IADD3 R9, PT, PT, R11, -0x100000, RZ ;  /* 0xfff000000b097810 */ /* 0x000fe20007ffe0ff */
[----:B------:R-:W-:-:S05]  /*18f0*/  IMAD.MOV.U32 R8, RZ, RZ, R10 ;  /* 0x000000ffff087224 */ /* 0x000fca00078e000a */
[----:B------:R-:W-:-:S08]  /*1900*/  DFMA R16, R12, -R12, R2 ;  /* 0x8000000c0c10722b */ /* 0x000fd00000000002 */
[----:B------:R-:W-:Y:S01]  /*1910*/  DFMA R6, R16, R8, R12 ;  /* 0x000000081006722b */ /* 0x000fe2000000000c */
[----:B------:R-:W-:Y:S10]  /*1920*/  @!P0 BRA `(.L_x_17) ;  /* 0x0000000000088947 */ /* 0x000ff40003800000 */
[----:B------:R-:W-:-:S07]  /*1930*/  MOV R0, 0x1950 ;  /* 0x0000195000007802 */ /* 0x000fce0000000f00 */
[----:B------:R-:W-:Y:S05]  /*1940*/  CALL.REL.NOINC `($__internal_1_$__cuda_sm20_dsqrt_rn_f64_mediumpath_v1) ;  /* 0x0000000400807944 */ /* 0x000fea0003c00000 */
.L_x_17:
[----:B------:R-:W-:Y:S05]  /*1950*/  BSYNC.RECONVERGENT B0 ;  /* 0x0000000000007941 */ /* 0x000fea0003800200 */
.L_x_16:
[----:B------:R-:W-:Y:S01]  /*1960*/  STG.E.64 desc[UR8][R14.64], R6 ;  /* 0x000000060e007986 */ /* 0x000fe2000c101b08 */
[----:B------:R-:W-:Y:S05]  /*1970*/  EXIT ;  /* 0x000000000000794d */ /* 0x000fea0003800000 */
        .weak           $__internal_0_$__cuda_sm20_div_rn_f64_full
        .type           $__internal_0_$__cuda_sm20_div_rn_f64_full,@function
        .size           $__internal_0_$__cuda_sm20_div_rn_f64_full,($__internal_1_$__cuda_sm20_dsqrt_rn_f64_mediumpath_v1 - $__internal_0_$__cuda_sm20_div_rn_f64_full)
$__internal_0_$__cuda_sm20_div_rn_f64_full:
[C---:B------:R-:W-:Y:S01]  /*1980*/  FSETP.GEU.AND P0, PT, |R9|.reuse, 1.469367938527859385e-39, PT ;  /* 0x001000000900780b */ /* 0x040fe20003f0e200 */
[----:B------:R-:W-:Y:S01]  /*1990*/  IMAD.MOV.U32 R18, RZ, RZ, 0x1 ;  /* 0x00000001ff127424 */ /* 0x000fe200078e00ff */
[----:B------:R-:W-:Y:S01]  /*19a0*/  LOP3.LUT R10, R9, 0x800fffff, RZ, 0xc0, !PT ;  /* 0x800fffff090a7812 */ /* 0x000fe200078ec0ff */
[----:B------:R-:W-:Y:S01]  /*19b0*/  BSSY.RECONVERGENT B1, `(.L_x_18) ;  /* 0x0000054000017945 */ /* 0x000fe20003800200 */
[C---:B------:R-:W-:Y:S02]  /*19c0*/  FSETP.GEU.AND P2, PT, |R7|.reuse, 1.469367938527859385e-39, PT ;  /* 0x001000000700780b */ /* 0x040fe40003f4e200 */
[----:B------:R-:W-:Y:S02]  /*19d0*/  LOP3.LUT R11, R10, 0x3ff00000, RZ, 0xfc, !PT ;  /* 0x3ff000000a0b7812 */ /* 0x000fe400078efcff */
[----:B------:R-:W-:Y:S02]  /*19e0*/  MOV R10, R8 ;  /* 0x00000008000a7202 */ /* 0x000fe40000000f00 */
[----:B------:R-:W-:-:S02]  /*19f0*/  LOP3.LUT R5, R7, 0x7ff00000, RZ, 0xc0, !PT ;  /* 0x7ff0000007057812 */ /* 0x000fc400078ec0ff */
[----:B------:R-:W-:Y:S01]  /*1a00*/  LOP3.LUT R26, R9, 0x7ff00000, RZ, 0xc0, !PT ;  /* 0x7ff00000091a7812 */ /* 0x000fe200078ec0ff */
[----:B------:R-:W-:Y:S01]  /*1a10*/  @!P0 DMUL R10, R8, 8.98846567431157953865e+307 ;  /* 0x7fe00000080a8828 */ /* 0x000fe20000000000 */
[----:B------:R-:W-:Y:S01]  /*1a20*/  MOV R24, 0x1ca00000 ;  /* 0x1ca0000000187802 */ /* 0x000fe20000000f00 */
[----:B------:R-:W-:Y:S01]  /*1a30*/  IMAD.MOV.U32 R25, RZ, RZ, R5 ;  /* 0x000000ffff197224 */ /* 0x000fe200078e0005 */
[----:B------:R-:W-:Y:S02]  /*1a40*/  ISETP.GE.U32.AND P1, PT, R5, R26, PT ;  /* 0x0000001a0500720c */ /* 0x000fe40003f26070 */
[----:B------:R-:W-:Y:S01]  /*1a50*/  @!P2 LOP3.LUT R20, R9, 0x7ff00000, RZ, 0xc0, !PT ;  /* 0x7ff000000914a812 */ /* 0x000fe200078ec0ff */
[----:B------:R-:W0:Y:S01]  /*1a60*/  MUFU.RCP64H R19, R11 ;  /* 0x0000000b00137308 */ /* 0x000e220000001800 */
[----:B------:R-:W-:Y:S02]  /*1a70*/  @!P2 MOV R22, RZ ;  /* 0x000000ff0016a202 */ /* 0x000fe40000000f00 */
[----:B------:R-:W-:-:S02]  /*1a80*/  @!P2 ISETP.GE.U32.AND P3, PT, R5, R20, PT ;  /* 0x000000140500a20c */ /* 0x000fc40003f66070 */
[----:B------:R-:W-:Y:S02]  /*1a90*/  @!P0 LOP3.LUT R26, R11, 0x7ff00000, RZ, 0xc0, !PT ;  /* 0x7ff000000b1a8812 */ /* 0x000fe400078ec0ff */
[----:B------:R-:W-:-:S03]  /*1aa0*/  @!P2 SEL R21, R24, 0x63400000, !P3 ;  /* 0x634000001815a807 */ /* 0x000fc60005800000 */
[----:B------:R-:W-:Y:S01]  /*1ab0*/  VIADD R27, R26, 0xffffffff ;  /* 0xffffffff1a1b7836 */ /* 0x000fe20000000000 */
[----:B------:R-:W-:-:S04]  /*1ac0*/  @!P2 LOP3.LUT R21, R21, 0x80000000, R7, 0xf8, !PT ;  /* 0x800000001515a812 */ /* 0x000fc800078ef807 */
[----:B------:R-:W-:Y:S01]  /*1ad0*/  @!P2 LOP3.LUT R23, R21, 0x100000, RZ, 0xfc, !PT ;  /* 0x001000001517a812 */ /* 0x000fe200078efcff */
[----:B0-----:R-:W-:-:S08]  /*1ae0*/  DFMA R16, R18, -R10, 1 ;  /* 0x3ff000001210742b */ /* 0x001fd0000000080a */
[----:B------:R-:W-:-:S08]  /*1af0*/  DFMA R16, R16, R16, R16 ;  /* 0x000000101010722b */ /* 0x000fd00000000010 */
[----:B------:R-:W-:Y:S01]  /*1b00*/  DFMA R18, R18, R16, R18 ;  /* 0x000000101212722b */ /* 0x000fe20000000012 */
[----:B------:R-:W-:Y:S01]  /*1b10*/  SEL R17, R24, 0x63400000, !P1 ;  /* 0x6340000018117807 */ /* 0x000fe20004800000 */
[----:B------:R-:W-:-:S03]  /*1b20*/  IMAD.MOV.U32 R16, RZ, RZ, R6 ;  /* 0x000000ffff107224 */ /* 0x000fc600078e0006 */
[----:B------:R-:W-:-:S03]  /*1b30*/  LOP3.LUT R17, R17, 0x800fffff, R7, 0xf8, !PT ;  /* 0x800fffff11117812 */ /* 0x000fc600078ef807 */
[----:B------:R-:W-:-:S03]  /*1b40*/  DFMA R20, R18, -R10, 1 ;  /* 0x3ff000001214742b */ /* 0x000fc6000000080a */
[----:B------:R-:W-:-:S05]  /*1b50*/  @!P2 DFMA R16, R16, 2, -R22 ;  /* 0x400000001010a82b */ /* 0x000fca0000000816 */
[----:B------:R-:W-:-:S05]  /*1b60*/  DFMA R18, R18, R20, R18 ;  /* 0x000000141212722b */ /* 0x000fca0000000012 */
[----:B------:R-:W-:-:S03]  /*1b70*/  @!P2 LOP3.LUT R25, R17, 0x7ff00000, RZ, 0xc0, !PT ;  /* 0x7ff000001119a812 */ /* 0x000fc600078ec0ff */
[----:B------:R-:W-:Y:S01]  /*1b80*/  DMUL R20, R18, R16 ;  /* 0x0000001012147228 */ /* 0x000fe20000000000 */
[----:B------:R-:W-:-:S04]  /*1b90*/  IADD3 R22, PT, PT, R25, -0x1, RZ ;  /* 0xffffffff19167810 */ /* 0x000fc80007ffe0ff */
[----:B------:R-:W-:-:S03]  /*1ba0*/  ISETP.GT.U32.AND P0, PT, R22, 0x7feffffe, PT ;  /* 0x7feffffe1600780c */ /* 0x000fc60003f04070 */
[----:B------:R-:W-:Y:S01]  /*1bb0*/  DFMA R22, R20, -R10, R16 ;  /* 0x8000000a1416722b */ /* 0x000fe20000000010 */
[----:B------:R-:W-:-:S07]  /*1bc0*/  ISETP.GT.U32.OR P0, PT, R27, 0x7feffffe, P0 ;  /* 0x7feffffe1b00780c */ /* 0x000fce0000704470 */
[----:B------:R-:W-:-:S06]  /*1bd0*/  DFMA R22, R18, R22, R20 ;  /* 0x000000161216722b */ /* 0x000fcc0000000014 */
[----:B------:R-:W-:Y:S05]  /*1be0*/  @P0 BRA `(.L_x_19) ;  /* 0x00000000006c0947 */ /* 0x000fea0003800000 */
[----:B------:R-:W-:-:S04]  /*1bf0*/  LOP3.LUT R18, R9, 0x7ff00000, RZ, 0xc0, !PT ;  /* 0x7ff0000009127812 */ /* 0x000fc800078ec0ff */
[CC--:B------:R-:W-:Y:S02]  /*1c00*/  VIADDMNMX R6, R5.reuse, -R18.reuse, 0xb9600000, !PT ;  /* 0xb960000005067446 */ /* 0x0c0fe40007800912 */
[----:B------:R-:W-:Y:S02]  /*1c10*/  ISETP.GE.U32.AND P0, PT, R5, R18, PT ;  /* 0x000000120500720c */ /* 0x000fe40003f06070 */
[----:B------:R-:W-:Y:S02]  /*1c20*/  VIMNMX R5, PT, PT, R6, 0x46a00000, PT ;  /* 0x46a0000006057848 */ /* 0x000fe40003fe0100 */
[----:B------:R-:W-:Y:S02]  /*1c30*/  SEL R24, R24, 0x63400000, !P0 ;  /* 0x6340000018187807 */ /* 0x000fe40004000000 */
[----:B------:R-:W-:Y:S02]  /*1c40*/  MOV R6, RZ ;  /* 0x000000ff00067202 */ /* 0x000fe40000000f00 */
[----:B------:R-:W-:-:S05]  /*1c50*/  IADD3 R5, PT, PT, -R24, R5, RZ ;  /* 0x0000000518057210 */ /* 0x000fca0007ffe1ff */
[----:B------:R-:W-:-:S06]  /*1c60*/  VIADD R7, R5, 0x7fe00000 ;  /* 0x7fe0000005077836 */ /* 0x000fcc0000000000 */
[----:B------:R-:W-:-:S10]  /*1c70*/  DMUL R18, R22, R6 ;  /* 0x0000000616127228 */ /* 0x000fd40000000000 */
[----:B------:R-:W-:-:S13]  /*1c80*/  FSETP.GTU.AND P0, PT, |R19|, 1.469367938527859385e-39, PT ;  /* 0x001000001300780b */ /* 0x000fda0003f0c200 */
[----:B------:R-:W-:Y:S05]  /*1c90*/  @P0 BRA `(.L_x_20) ;  /* 0x0000000000940947 */ /* 0x000fea0003800000 */
[----:B------:R-:W-:Y:S01]  /*1ca0*/  DFMA R10, R22, -R10, R16 ;  /* 0x8000000a160a722b */ /* 0x000fe20000000010 */
[----:B------:R-:W-:-:S09]  /*1cb0*/  MOV R6, RZ ;  /* 0x000000ff00067202 */ /* 0x000fd20000000f00 */
[C---:B------:R-:W-:Y:S02]  /*1cc0*/  FSETP.NEU.AND P0, PT, R11.reuse, RZ, PT ;  /* 0x000000ff0b00720b */ /* 0x040fe40003f0d000 */
[----:B------:R-:W-:-:S04]  /*1cd0*/  LOP3.LUT R17, R11, 0x80000000, R9, 0x48, !PT ;  /* 0x800000000b117812 */ /* 0x000fc800078e4809 */
[----:B------:R-:W-:-:S07]  /*1ce0*/  LOP3.LUT R7, R17, R7, RZ, 0xfc, !PT ;  /* 0x0000000711077212 */ /* 0x000fce00078efcff */
[----:B------:R-:W-:Y:S05]  /*1cf0*/  @!P0 BRA `(.L_x_20) ;  /* 0x00000000007c8947 */ /* 0x000fea0003800000 */
[----:B------:R-:W-:Y:S01]  /*1d00*/  IMAD.MOV R9, RZ, RZ, -R5 ;  /* 0x000000ffff097224 */ /* 0x000fe200078e0a05 */
[----:B------:R-:W-:Y:S01]  /*1d10*/  MOV R8, RZ ;  /* 0x000000ff00087202 */ /* 0x000fe20000000f00 */
[----:B------:R-:W-:Y:S01]  /*1d20*/  DMUL.RP R6, R22, R6 ;  /* 0x0000000616067228 */ /* 0x000fe20000008000 */
[----:B------:R-:W-:-:S04]  /*1d30*/  IADD3 R5, PT, PT, -R5, -0x43300000, RZ ;  /* 0xbcd0000005057810 */ /* 0x000fc80007ffe1ff */
[----:B------:R-:W-:-:S05]  /*1d40*/  DFMA R8, R18, -R8, R22 ;  /* 0x800000081208722b */ /* 0x000fca0000000016 */
[----:B------:R-:W-:-:S05]  /*1d50*/  LOP3.LUT R17, R7, R17, RZ, 0x3c, !PT ;  /* 0x0000001107117212 */ /* 0x000fca00078e3cff */
[----:B------:R-:W-:-:S04]  /*1d60*/  FSETP.NEU.AND P0, PT, |R9|, R5, PT ;  /* 0x000000050900720b */ /* 0x000fc80003f0d200 */
[----:B------:R-:W-:Y:S02]  /*1d70*/  FSEL R18, R6, R18, !P0 ;  /* 0x0000001206127208 */ /* 0x000fe40004000000 */
[----:B------:R-:W-:Y:S01]  /*1d80*/  FSEL R19, R17, R19, !P0 ;  /* 0x0000001311137208 */ /* 0x000fe20004000000 */
[----:B------:R-:W-:Y:S06]  /*1d90*/  BRA `(.L_x_20) ;  /* 0x0000000000547947 */ /* 0x000fec0003800000 */
.L_x_19:
[----:B------:R-:W-:-:S14]  /*1da0*/  DSETP.NAN.AND P0, PT, R6, R6, PT ;  /* 0x000000060600722a */ /* 0x000fdc0003f08000 */
[----:B------:R-:W-:Y:S05]  /*1db0*/  @P0 BRA `(.L_x_21) ;  /* 0x0000000000440947 */ /* 0x000fea0003800000 */
[----:B------:R-:W-:-:S14]  /*1dc0*/  DSETP.NAN.AND P0, PT, R8, R8, PT ;  /* 0x000000080800722a */ /* 0x000fdc0003f08000 */
[----:B------:R-:W-:Y:S05]  /*1dd0*/  @P0 BRA `(.L_x_22) ;  /* 0x0000000000300947 */ /* 0x000fea0003800000 */
[----:B------:R-:W-:Y:S01]  /*1de0*/  ISETP.NE.AND P0, PT, R25, R26, PT ;  /* 0x0000001a1900720c */ /* 0x000fe20003f05270 */
[----:B------:R-:W-:Y:S01]  /*1df0*/  IMAD.MOV.U32 R19, RZ, RZ, -0x80000 ;  /* 0xfff80000ff137424 */ /* 0x000fe200078e00ff */
[----:B------:R-:W-:-:S11]  /*1e00*/  MOV R18, 0x0 ;  /* 0x0000000000127802 */ /* 0x000fd60000000f00 */
[----:B------:R-:W-:Y:S05]  /*1e10*/  @!P0 BRA `(.L_x_20) ;  /* 0x0000000000348947 */ /* 0x000fea0003800000 */
[----:B------:R-:W-:Y:S02]  /*1e20*/  ISETP.NE.AND P0, PT, R25, 0x7ff00000, PT ;  /* 0x7ff000001900780c */ /* 0x000fe40003f05270 */
[----:B------:R-:W-:Y:S02]  /*1e30*/  LOP3.LUT R19, R7, 0x80000000, R9, 0x48, !PT ;  /* 0x8000000007137812 */ /* 0x000fe400078e4809 */
[----:B------:R-:W-:-:S13]  /*1e40*/  ISETP.EQ.OR P0, PT, R26, RZ, !P0 ;  /* 0x000000ff1a00720c */ /* 0x000fda0004702670 */
[----:B------:R-:W-:Y:S02]  /*1e50*/  @P0 LOP3.LUT R5, R19, 0x7ff00000, RZ, 0xfc, !PT ;  /* 0x7ff0000013050812 */ /* 0x000fe400078efcff */
[----:B------:R-:W-:Y:S02]  /*1e60*/  @!P0 MOV R18, RZ ;  /* 0x000000ff00128202 */ /* 0x000fe40000000f00 */
[----:B------:R-:W-:Y:S01]  /*1e70*/  @P0 MOV R18, RZ ;  /* 0x000000ff00120202 */ /* 0x000fe20000000f00 */
[----:B------:R-:W-:Y:S01]  /*1e80*/  @P0 IMAD.MOV.U32 R19, RZ, RZ, R5 ;  /* 0x000000ffff130224 */ /* 0x000fe200078e0005 */
[----:B------:R-:W-:Y:S06]  /*1e90*/  BRA `(.L_x_20) ;  /* 0x0000000000147947 */ /* 0x000fec0003800000 */
.L_x_22:
[----:B------:R-:W-:Y:S02]  /*1ea0*/  LOP3.LUT R19, R9, 0x80000, RZ, 0xfc, !PT ;  /* 0x0008000009137812 */ /* 0x000fe400078efcff */
[----:B------:R-:W-:Y:S01]  /*1eb0*/  MOV R18, R8 ;  /* 0x0000000800127202 */ /* 0x000fe20000000f00 */
[----:B------:R-:W-:Y:S06]  /*1ec0*/  BRA `(.L_x_20) ;  /* 0x0000000000087947 */ /* 0x000fec0003800000 */
.L_x_21:
[----:B------:R-:W-:Y:S02]  /*1ed0*/  LOP3.LUT R19, R7, 0x80000, RZ, 0xfc, !PT ;  /* 0x0008000007137812 */ /* 0x000fe400078efcff */
[----:B------:R-:W-:-:S07]  /*1ee0*/  MOV R18, R6 ;  /* 0x0000000600127202 */ /* 0x000fce0000000f00 */
.L_x_20:
[----:B------:R-:W-:Y:S05]  /*1ef0*/  BSYNC.RECONVERGENT B1 ;  /* 0x0000000000017941 */ /* 0x000fea0003800200 */
.L_x_18:
[----:B------:R-:W-:Y:S01]  /*1f00*/  MOV R6, R0 ;  /* 0x0000000000067202 */ /* 0x000fe20000000f00 */
[----:B------:R-:W-:Y:S01]  /*1f10*/  IMAD.MOV.U32 R7, RZ, RZ, 0x0 ;  /* 0x00000000ff077424 */ /* 0x000fe200078e00ff */
[----:B------:R-:W-:Y:S01]  /*1f20*/  MOV R9, R19 ;  /* 0x0000001300097202 */ /* 0x000fe20000000f00 */
[----:B------:R-:W-:Y:S02]  /*1f30*/  IMAD.MOV.U32 R8, RZ, RZ, R18 ;  /* 0x000000ffff087224 */ /* 0x000fe400078e0012 */
[----:B------:R-:W-:Y:S05]  /*1f40*/  RET.REL.NODEC R6 `(_Z17measure_div_totalPdS_iii) ;  /* 0xffffffe0062c7950 */ /* 0x000fea0003c3ffff */
        .weak           $__internal_1_$__cuda_sm20_dsqrt_rn_f64_mediumpath_v1
        .type           $__internal_1_$__cuda_sm20_dsqrt_rn_f64_mediumpath_v1,@function
        .size           $__internal_1_$__cuda_sm20_dsqrt_rn_f64_mediumpath_v1,(.L_x_57 - $__internal_1_$__cuda_sm20_dsqrt_rn_f64_mediumpath_v1)
$__internal_1_$__cuda_sm20_dsqrt_rn_f64_mediumpath_v1:
[----:B------:R-:W-:Y:S01]  /*1f50*/  ISETP.GE.U32.AND P0, PT, R4, -0x3400000, PT ;  /* 0xfcc000000400780c */ /* 0x000fe20003f06070 */
[----:B------:R-:W-:Y:S01]  /*1f60*/  BSSY.RECONVERGENT B1, `(.L_x_23) ;  /* 0x0000028000017945 */ /* 0x000fe20003800200 */
[----:B------:R-:W-:Y:S01]  /*1f70*/  MOV R4, R2 ;  /* 0x0000000200047202 */ /* 0x000fe20000000f00 */
[----:B------:R-:W-:Y:S01]  /*1f80*/  IMAD.MOV.U32 R5, RZ, RZ, R3 ;  /* 0x000000ffff057224 */ /* 0x000fe200078e0003 */
[----:B------:R-:W-:Y:S02]  /*1f90*/  MOV R8, R10 ;  /* 0x0000000a00087202 */ /* 0x000fe40000000f00 */
[----:B------:R-:W-:Y:S02]  /*1fa0*/  MOV R2, R16 ;  /* 0x0000001000027202 */ /* 0x000fe40000000f00 */
[----:B------:R-:W-:-:S05]  /*1fb0*/  MOV R3, R17 ;  /* 0x0000001100037202 */ /* 0x000fca0000000f00 */
[----:B------:R-:W-:Y:S05]  /*1fc0*/  @!P0 BRA `(.L_x_24) ;  /* 0x0000000000208947 */ /* 0x000fea0003800000 */
[----:B------:R-:W-:-:S10]  /*1fd0*/  DFMA.RM R2, R2, R8, R12 ;  /* 0x000000080202722b */ /* 0x000fd4000000400c */
[----:B------:R-:W-:-:S05]  /*1fe0*/  IADD3 R6, P0, PT, R2, 0x1, RZ ;  /* 0x0000000102067810 */ /* 0x000fca0007f1e0ff */
[----:B------:R-:W-:-:S06]  /*1ff0*/  IMAD.X R7, RZ, RZ, R3, P0 ;  /* 0x000000ffff077224 */ /* 0x000fcc00000e0603 */
[----:B------:R-:W-:-:S08]  /*2000*/  DFMA.RP R4, -R2, R6, R4 ;  /* 0x000000060204722b */ /* 0x000fd00000008104 */
[----:B------:R-:W-:-:S06]  /*2010*/  DSETP.GT.AND P0, PT, R4, RZ, PT ;  /* 0x000000ff0400722a */ /* 0x000fcc0003f04000 */
[----:B------:R-:W-:Y:S02]  /*2020*/  FSEL R2, R6, R2, P0 ;  /* 0x0000000206027208 */ /* 0x000fe40000000000 */
[----:B------:R-:W-:Y:S01]  /*2030*/  FSEL R3, R7, R3, P0 ;  /* 0x0000000307037208 */ /* 0x000fe20000000000 */
[----:B------:R-:W-:Y:S06]  /*2040*/  BRA `(.L_x_25) ;  /* 0x0000000000647947 */ /* 0x000fec0003800000 */
.L_x_24:
[----:B------:R-:W-:-:S14]  /*2050*/  DSETP.NE.AND P0, PT, R4, RZ, PT ;  /* 0x000000ff0400722a */ /* 0x000fdc0003f05000 */
[----:B------:R-:W-:Y:S05]  /*2060*/  @!P0 BRA `(.L_x_26) ;  /* 0x0000000000588947 */ /* 0x000fea0003800000 */
[----:B------:R-:W-:-:S13]  /*2070*/  ISETP.GE.AND P0, PT, R5, RZ, PT ;  /* 0x000000ff0500720c */ /* 0x000fda0003f06270 */
[----:B------:R-:W-:Y:S02]  /*2080*/  @!P0 MOV R2, 0x0 ;  /* 0x0000000000028802 */ /* 0x000fe40000000f00 */
[----:B------:R-:W-:Y:S01]  /*2090*/  @!P0 MOV R3, 0xfff80000 ;  /* 0xfff8000000038802 */ /* 0x000fe20000000f00 */
[----:B------:R-:W-:Y:S06]  /*20a0*/  @!P0 BRA `(.L_x_25) ;  /* 0x00000000004c8947 */ /* 0x000fec0003800000 */
[----:B------:R-:W-:-:S13]  /*20b0*/  ISETP.GT.AND P0, PT, R5, 0x7fefffff, PT ;  /* 0x7fefffff0500780c */ /* 0x000fda0003f04270 */
[----:B------:R-:W-:Y:S05]  /*20c0*/  @P0 BRA `(.L_x_26) ;  /* 0x0000000000400947 */ /* 0x000fea0003800000 */
[----:B------:R-:W-:Y:S01]  /*20d0*/  DMUL R2, R4, 8.11296384146066816958e+31 ;  /* 0x4690000004027828 */ /* 0x000fe20000000000 */
[----:B------:R-:W-:Y:S02]  /*20e0*/  HFMA2 R9, -RZ, RZ, 1.9609375, 0 ;  /* 0x3fd80000ff097431 */ /* 0x000fe400000001ff */
[----:B------:R-:W-:Y:S01]  /*20f0*/  IMAD.MOV.U32 R4, RZ, RZ, RZ ;  /* 0x000000ffff047224 */ /* 0x000fe200078e00ff */
[----:B------:R-:W-:Y:S02]  /*2100*/  MOV R8, 0x0 ;  /* 0x0000000000087802 */ /* 0x000fe40000000f00 */
[----:B------:R-:W0:Y:S03]  /*2110*/  MUFU.RSQ64H R5, R3 ;  /* 0x0000000300057308 */ /* 0x000e260000001c00 */
[----:B0-----:R-:W-:-:S08]  /*2120*/  DMUL R6, R4, R4 ;  /* 0x0000000404067228 */ /* 0x001fd00000000000 */
[----:B------:R-:W-:-:S08]  /*2130*/  DFMA R6, R2, -R6, 1 ;  /* 0x3ff000000206742b */ /* 0x000fd00000000806 */
[----:B------:R-:W-:Y:S02]  /*2140*/  DFMA R8, R6, R8, 0.5 ;  /* 0x3fe000000608742b */ /* 0x000fe40000000008 */
[----:B------:R-:W-:-:S08]  /*2150*/  DMUL R6, R4, R6 ;  /* 0x0000000604067228 */ /* 0x000fd00000000000 */
[----:B------:R-:W-:-:S08]  /*2160*/  DFMA R6, R8, R6, R4 ;  /* 0x000000060806722b */ /* 0x000fd00000000004 */
[----:B------:R-:W-:Y:S02]  /*2170*/  DMUL R4, R2, R6 ;  /* 0x0000000602047228 */ /* 0x000fe40000000000 */
[----:B------:R-:W-:-:S06]  /*2180*/  VIADD R7, R7, 0xfff00000 ;  /* 0xfff0000007077836 */ /* 0x000fcc0000000000 */
[----:B------:R-:W-:-:S08]  /*2190*/  DFMA R8, R4, -R4, R2 ;  /* 0x800000040408722b */ /* 0x000fd00000000002 */
[----:B------:R-:W-:-:S10]  /*21a0*/  DFMA R2, R6, R8, R4 ;  /* 0x000000080602722b */ /* 0x000fd40000000004 */
[----:B------:R-:W-:Y:S01]  /*21b0*/  IADD3 R3, PT, PT, R3, -0x3500000, RZ ;  /* 0xfcb0000003037810 */ /* 0x000fe20007ffe0ff */
[----:B------:R-:W-:Y:S06]  /*21c0*/  BRA `(.L_x_25) ;  /* 0x0000000000047947 */ /* 0x000fec0003800000 */
.L_x_26:
[----:B------:R-:W-:-:S11]  /*21d0*/  DADD R2, R4, R4 ;  /* 0x0000000004027229 */ /* 0x000fd60000000004 */
.L_x_25:
[----:B------:R-:W-:Y:S05]  /*21e0*/  BSYNC.RECONVERGENT B1 ;  /* 0x0000000000017941 */ /* 0x000fea0003800200 */
.L_x_23:
[----:B------:R-:W-:Y:S02]  /*21f0*/  IMAD.MOV.U32 R7, RZ, RZ, R3 ;  /* 0x000000ffff077224 */ /* 0x000fe400078e0003 */
[----:B------:R-:W-:Y:S01]  /*2200*/  HFMA2 R3, -RZ, RZ, 0, 0 ;  /* 0x00000000ff037431 */ /* 0x000fe200000001ff */
[----:B------:R-:W-:Y:S02]  /*2210*/  MOV R6, R2 ;  /* 0x0000000200067202 */ /* 0x000fe40000000f00 */
[----:B------:R-:W-:-:S04]  /*2220*/  MOV R2, R0 ;  /* 0x0000000000027202 */ /* 0x000fc80000000f00 */
[----:B------:R-:W-:Y:S05]  /*2230*/  RET.REL.NODEC R2 `(_Z17measure_div_totalPdS_iii) ;  /* 0xffffffdc02707950 */ /* 0x000fea0003c3ffff */
.L_x_27:
[----:B------:R-:W-:-:S00]  /*2240*/  BRA `(.L_x_27) ;  /* 0xfffffffc00fc7947 */ /* 0x000fc0000383ffff */
[----:B------:R-:W-:-:S00]  /*2250*/  NOP ;  /* 0x0000000000007918 */ /* 0x000fc00000000000 */
        /* <DEDUP_REMOVED lines=10> */
.L_x_57:


//--------------------- .text._Z11measure_divPdS_iiii --------------------------
	.section	.text._Z11measure_divPdS_iiii,"ax",@progbits
	.align	128
        .global         _Z11measure_divPdS_iiii
        .type           _Z11measure_divPdS_iiii,@function
        .size           _Z11measure_divPdS_iiii,(.L_x_59 - _Z11measure_divPdS_iiii)
        .other          _Z11measure_divPdS_iiii,@"STO_CUDA_ENTRY STV_DEFAULT"
_Z11measure_divPdS_iiii:
.text._Z11measure_divPdS_iiii:
[----:B------:R-:W-:Y:S01]  /*0000*/  LDC R1, c[0x0][0x37c] ;  /* 0x0000df00ff017b82 */ /* 0x000fe20000000800 */
[----:B------:R-:W0:Y:S01]  /*0010*/  S2R R2, SR_TID.Y ;  /* 0x0000000000027919 */ /* 0x000e220000002200 */
[----:B------:R-:W1:Y:S06]  /*0020*/  LDCU UR5, c[0x0][0x360] ;  /* 0x00006c00ff0577ac */ /* 0x000e6c0008000800 */
[----:B------:R-:W0:Y:S01]  /*0030*/  S2UR UR6, SR_CTAID.Y ;  /* 0x00000000000679c3 */ /* 0x000e220000002600 */
[----:B------:R-:W-:Y:S01]  /*0040*/  CS2R R6, SRZ ;  /* 0x0000000000067805 */ /* 0x000fe2000001ff00 */
[----:B------:R-:W2:Y:S01]  /*0050*/  S2R R0, SR_TID.X ;  /* 0x0000000000007919 */ /* 0x000ea20000002100 */
[----:B------:R-:W3:Y:S01]  /*0060*/  LDCU.64 UR8, c[0x0][0x358] ;  /* 0x00006b00ff0877ac */ /* 0x000ee20008000a00 */
[----:B------:R-:W4:Y:S04]  /*0070*/  LDCU UR7, c[0x0][0x390] ;  /* 0x00007200ff0777ac */ /* 0x000f280008000800 */
[----:B------:R-:W0:Y:S08]  /*0080*/  LDC R3, c[0x0][0x364] ;  /* 0x0000d900ff037b82 */ /* 0x000e300000000800 */
[----:B------:R-:W5:Y:S08]  /*0090*/  S2UR UR4, SR_CTAID.X ;  /* 0x00000000000479c3 */ /* 0x000f700000002500 */
[----:B------:R-:W5:Y:S01]  /*00a0*/  LDC R5, c[0x0][0x370] ;  /* 0x0000dc00ff057b82 */ /* 0x000f620000000800 */
[----:B----4-:R-:W-:-:S07]  /*00b0*/  UISETP.GE.AND UP0, UPT, UR7, 0x1, UPT ;  /* 0x000000010700788c */ /* 0x010fce000bf06270 */
[----:B------:R-:W4:Y:S01]  /*00c0*/  LDC.64 R10, c[0x0][0x388] ;  /* 0x0000e200ff0a7b82 */ /* 0x000f220000000a00 */
[----:B0-----:R-:W-:-:S04]  /*00d0*/  IMAD R2, R3, UR6, R2 ;  /* 0x0000000603027c24 */ /* 0x001fc8000f8e0202 */
[----:B-----5:R-:W-:-:S04]  /*00e0*/  IMAD R2, R2, R5, UR4 ;  /* 0x0000000402027e24 */ /* 0x020fc8000f8e0205 */
[----:B-1----:R-:W-:-:S05]  /*00f0*/  IMAD R5, R2, UR5, RZ ;  /* 0x0000000502057c24 */ /* 0x002fca000f8e02ff */
[----:B--2---:R-:W-:-:S05]  /*0100*/  IADD3 R15, PT, PT, R5, R0, RZ ;  /* 0x00000000050f7210 */ /* 0x004fca0007ffe0ff */
[----:B----4-:R-:W-:-:S05]  /*0110*/  IMAD.WIDE R10, R15, 0x8, R10 ;  /* 0x000000080f0a7825 */ /* 0x010fca00078e020a */
[----:B---3--:R0:W-:Y:S01]  /*0120*/  STG.E.64 desc[UR8][R10.64], RZ ;  /* 0x000000ff0a007986 */ /* 0x0081e2000c101b08 */
[----:B------:R-:W-:Y:S05]  /*0130*/  BRA.U !UP0, `(.L_x_28) ;  /* 0x0000000908187547 */ /* 0x000fea000b800000 */
[----:B------:R-:W1:Y:S01]  /*0140*/  LDC R4, c[0x0][0x39c] ;  /* 0x0000e700ff047b82 */ /* 0x000e620000000800 */
[----:B------:R-:W-:Y:S01]  /*0150*/  UISETP.GE.U32.AND UP2, UPT, UR7, 0x10, UPT ;  /* 0x000000100700788c */ /* 0x000fe2000bf46070 */
[----:B------:R-:W-:Y:S01]  /*0160*/  CS2R R6, SRZ ;  /* 0x0000000000067805 */ /* 0x000fe2000001ff00 */
[----:B------:R-:W-:Y:S01]  /*0170*/  ULOP3.LUT UR5, UR7, 0xf, URZ, 0xc0, !UPT ;  /* 0x0000000f07057892 */ /* 0x000fe2000f8ec0ff */
[----:B------:R-:W-:-:S03]  /*0180*/  UMOV UR4, URZ ;  /* 0x000000ff00047c82 */ /* 0x000fc60008000000 */
[----:B------:R-:W-:Y:S01]  /*0190*/  UISETP.NE.AND UP1, UPT, UR5, URZ, UPT ;  /* 0x000000ff0500728c */ /* 0x000fe2000bf25270 */
[----:B-1----:R-:W-:Y:S02]  /*01a0*/  IMAD R3, R4, UR7, R15 ;  /* 0x0000000704037c24 */ /* 0x002fe4000f8e020f */
[----:B------:R-:W-:Y:S08]  /*01b0*/  BRA.U !UP2, `(.L_x_29) ;  /* 0x000000010ae87547 */ /* 0x000ff0000b800000 */
[----:B------:R-:W-:Y:S01]  /*01c0*/  ULOP3.LUT UR4, UR7, 0x7ffffff0, URZ, 0xc0, !UPT ;  /* 0x7ffffff007047892 */ /* 0x000fe2000f8ec0ff */
[----:B------:R-:W-:Y:S01]  /*01d0*/  IMAD.MOV.U32 R2, RZ, RZ, R3 ;  /* 0x000000ffff027224 */ /* 0x000fe200078e0003 */
[----:B------:R-:W-:Y:S02]  /*01e0*/  CS2R R6, SRZ ;  /* 0x0000000000067805 */ /* 0x000fe4000001ff00 */
[----:B------:R-:W-:-:S12]  /*01f0*/  UIADD3 UR6, UPT, UPT, -UR4, URZ, URZ ;  /* 0x000000ff04067290 */ /* 0x000fd8000fffe1ff */
.L_x_30:
[----:B------:R-:W1:Y:S08]  /*0200*/  LDC.64 R26, c[0x0][0x380] ;  /* 0x0000e000ff1a7b82 */ /* 0x000e700000000a00 */
[----:B------:R-:W2:Y:S01]  /*0210*/  LDC R29, c[0x0][0x398] ;  /* 0x0000e600ff1d7b82 */ /* 0x000ea20000000800 */
[----:B-1----:R-:W-:-:S05]  /*0220*/  IMAD.WIDE R26, R2, 0x8, R26 ;  /* 0x00000008021a7825 */ /* 0x002fca00078e021a */
[----:B------:R2:W3:Y:S02]  /*0230*/  LDG.E.64 R24, desc[UR8][R26.64] ;  /* 0x000000081a187981 */ /* 0x0004e4000c1e1b00 */
[----:B--2---:R-:W-:-:S05]  /*0240*/  IMAD.WIDE R26, R29, 0x8, R26 ;  /* 0x000000081d1a7825 */ /* 0x004fca00078e021a */
[----:B------:R-:W2:Y:S01]  /*0250*/  LDG.E.64 R16, desc[UR8][R26.64] ;  /* 0x000000081a107981 */ /* 0x000ea2000c1e1b00 */
[----:B------:R-:W-:-:S05]  /*0260*/  IMAD.WIDE R8, R29, 0x8, R26 ;  /* 0x000000081d087825 */ /* 0x000fca00078e021a */
[----:B------:R-:W4:Y:S01]  /*0270*/  LDG.E.64 R12, desc[UR8][R8.64] ;  /* 0x00000008080c7981 */ /* 0x000f22000c1e1b00 */
[----:B------:R-:W-:-:S04]  /*0280*/  IMAD.WIDE R22, R29, 0x8, R8 ;  /* 0x000000081d167825 */ /* 0x000fc800078e0208 */
[C---:B------:R-:W-:Y:S01]  /*0290*/  IMAD.WIDE R20, R29.reuse, 0x8, R22 ;  /* 0x000000081d147825 */ /* 0x040fe200078e0216 */
[----:B------:R-:W5:Y:S03]  /*02a0*/  LDG.E.64 R8, desc[UR8][R22.64] ;  /* 0x0000000816087981 */ /* 0x000f66000c1e1b00 */
[C---:B------:R-:W-:Y:S01]  /*02b0*/  IMAD.WIDE R18, R29.reuse, 0x8, R20 ;  /* 0x000000081d127825 */ /* 0x040fe200078e0214 */
[----:B------:R-:W5:Y:S04]  /*02c0*/  LDG.E.64 R22, desc[UR8][R20.64] ;  /* 0x0000000814167981 */ /* 0x000f68000c1e1b00 */
[----:B------:R1:W5:Y:S02]  /*02d0*/  LDG.E.64 R20, desc[UR8][R18.64] ;  /* 0x0000000812147981 */ /* 0x000364000c1e1b00 */
[----:B-1----:R-:W-:-:S04]  /*02e0*/  IMAD.WIDE R18, R29, 0x8, R18 ;  /* 0x000000081d127825 */ /* 0x002fc800078e0212 */
[C---:B------:R-:W-:Y:S01]  /*02f0*/  IMAD.WIDE R26, R29.reuse, 0x8, R18 ;  /* 0x000000081d1a7825 */ /* 0x040fe200078e0212 */
[----:B---3--:R-:W-:Y:S01]  /*0300*/  DADD R24, R24, R6 ;  /* 0x0000000018187229 */ /* 0x008fe20000000006 */
[----:B------:R-:W3:Y:S07]  /*0310*/  LDG.E.64 R6, desc[UR8][R18.64] ;  /* 0x0000000812067981 */ /* 0x000eee000c1e1b00 */
[----:B--2---:R-:W-:Y:S01]  /*0320*/  DADD R24, R24, R16 ;  /* 0x0000000018187229 */ /* 0x004fe20000000010 */
[----:B------:R1:W2:Y:S07]  /*0330*/  LDG.E.64 R16, desc[UR8][R26.64] ;  /* 0x000000081a107981 */ /* 0x0002ae000c1e1b00 */
[----:B----4-:R-:W-:Y:S01]  /*0340*/  DADD R24, R24, R12 ;  /* 0x0000000018187229 */ /* 0x010fe2000000000c */
[----:B-1----:R-:W-:-:S05]  /*0350*/  IMAD.WIDE R26, R29, 0x8, R26 ;  /* 0x000000081d1a7825 */ /* 0x002fca00078e021a */
[----:B------:R-:W4:Y:S01]  /*0360*/  LDG.E.64 R12, desc[UR8][R26.64] ;  /* 0x000000081a0c7981 */ /* 0x000f22000c1e1b00 */
[----:B------:R-:W-:Y:S01]  /*0370*/  IMAD.WIDE R18, R29, 0x8, R26 ;  /* 0x000000081d127825 */ /* 0x000fe200078e021a */
[----:B-----5:R-:W-:-:S04]  /*0380*/  DADD R24, R24, R8 ;  /* 0x0000000018187229 */ /* 0x020fc80000000008 */
[----:B------:R1:W5:Y:S04]  /*0390*/  LDG.E.64 R8, desc[UR8][R18.64] ;  /* 0x0000000812087981 */ /* 0x000368000c1e1b00 */
[----:B------:R-:W-:Y:S01]  /*03a0*/  DADD R24, R24, R22 ;  /* 0x0000000018187229 */ /* 0x000fe20000000016 */
[----:B-1----:R-:W-:-:S05]  /*03b0*/  IMAD.WIDE R18, R29, 0x8, R18 ;  /* 0x000000081d127825 */ /* 0x002fca00078e0212 */
[----:B------:R1:W5:Y:S02]  /*03c0*/  LDG.E.64 R22, desc[UR8][R18.64] ;  /* 0x0000000812167981 */ /* 0x000364000c1e1b00 */
[----:B------:R-:W-:Y:S01]  /*03d0*/  DADD R24, R24, R20 ;  /* 0x0000000018187229 */ /* 0x000fe20000000014 */
[----:B-1----:R-:W-:-:S05]  /*03e0*/  IMAD.WIDE R18, R29, 0x8, R18 ;  /* 0x000000081d127825 */ /* 0x002fca00078e0212 */
[----:B------:R-:W5:Y:S01]  /*03f0*/  LDG.E.64 R20, desc[UR8][R18.64] ;  /* 0x0000000812147981 */ /* 0x000f62000c1e1b00 */
[----:B------:R-:W-:Y:S01]  /*0400*/  IMAD.WIDE R26, R29, 0x8, R18 ;  /* 0x000000081d1a7825 */ /* 0x000fe200078e0212 */
[----:B---3--:R-:W-:-:S04]  /*0410*/  DADD R24, R24, R6 ;  /* 0x0000000018187229 */ /* 0x008fc80000000006 */
[----:B------:R1:W3:Y:S02]  /*0420*/  LDG.E.64 R6, desc[UR8][R26.64] ;  /* 0x000000081a067981 */ /* 0x0002e4000c1e1b00 */
[----:B-1----:R-:W-:Y:S02]  /*0430*/  IMAD.WIDE R26, R29, 0x8, R26 ;  /* 0x000000081d1a7825 */ /* 0x002fe400078e021a */
[----:B--2---:R-:W-:-:S03]  /*0440*/  DADD R24, R24, R16 ;  /* 0x0000000018187229 */ /* 0x004fc60000000010 */
[----:B------:R1:W2:Y:S02]  /*0450*/  LDG.E.64 R16, desc[UR8][R26.64] ;  /* 0x000000081a107981 */ /* 0x0002a4000c1e1b00 */
[----:B-1----:R-:W-:-:S03]  /*0460*/  IMAD.WIDE R26, R29, 0x8, R26 ;  /* 0x000000081d1a7825 */ /* 0x002fc600078e021a */
[----:B----4-:R-:W-:Y:S02]  /*0470*/  DADD R24, R24, R12 ;  /* 0x0000000018187229 */ /* 0x010fe4000000000c */
[----:B------:R-:W4:Y:S01]  /*0480*/  LDG.E.64 R12, desc[UR8][R26.64] ;  /* 0x000000081a0c7981 */ /* 0x000f22000c1e1b00 */
[----:B------:R-:W-:-:S06]  /*0490*/  IMAD.WIDE R18, R29, 0x8, R26 ;  /* 0x000000081d127825 */ /* 0x000fcc00078e021a */
[----:B------:R-:W4:Y:S01]  /*04a0*/  LDG.E.64 R18, desc[UR8][R18.64] ;  /* 0x0000000812127981 */ /* 0x000f22000c1e1b00 */
[----:B-----5:R-:W-:Y:S01]  /*04b0*/  DADD R8, R24, R8 ;  /* 0x0000000018087229 */ /* 0x020fe20000000008 */
[----:B------:R-:W-:Y:S01]  /*04c0*/  UIADD3 UR6, UPT, UPT, UR6, 0x10, URZ ;  /* 0x0000001006067890 */ /* 0x000fe2000fffe0ff */
[----:B------:R-:W-:-:S03]  /*04d0*/  LEA R2, R29, R2, 0x4 ;  /* 0x000000021d027211 */ /* 0x000fc600078e20ff */
[----:B------:R-:W-:-:S03]  /*04e0*/  UISETP.NE.AND UP2, UPT, UR6, URZ, UPT ;  /* 0x000000ff0600728c */ /* 0x000fc6000bf45270 */
[----:B------:R-:W-:-:S08]  /*04f0*/  DADD R8, R8, R22 ;  /* 0x0000000008087229 */ /* 0x000fd00000000016 */
[----:B------:R-:W-:-:S08]  /*0500*/  DADD R8, R8, R20 ;  /* 0x0000000008087229 */ /* 0x000fd00000000014 */
[----:B---3--:R-:W-:-:S08]  /*0510*/  DADD R6, R8, R6 ;  /* 0x0000000008067229 */ /* 0x008fd00000000006 */
[----:B--2---:R-:W-:-:S08]  /*0520*/  DADD R6, R6, R16 ;  /* 0x0000000006067229 */ /* 0x004fd00000000010 */
[----:B----4-:R-:W-:-:S08]  /*0530*/  DADD R6, R6, R12 ;  /* 0x0000000006067229 */ /* 0x010fd0000000000c */
[----:B------:R-:W-:Y:S01]  /*0540*/  DADD R6, R6, R18 ;  /* 0x0000000006067229 */ /* 0x000fe20000000012 */
[----:B------:R-:W-:Y:S10]  /*0550*/  BRA.U UP2, `(.L_x_30) ;  /* 0xfffffffd02287547 */ /* 0x000ff4000b83ffff */
.L_x_29:
[----:B------:R-:W-:Y:S05]  /*0560*/  BRA.U !UP1, `(.L_x_28) ;  /* 0x00000005090c7547 */ /* 0x000fea000b800000 */
[----:B------:R-:W-:Y:S02]  /*0570*/  UISETP.GE.U32.AND UP1, UPT, UR5, 0x8, UPT ;  /* 0x000000080500788c */ /* 0x000fe4000bf26070 */
[----:B------:R-:W-:-:S04]  /*0580*/  ULOP3.LUT UR6, UR7, 0x7, URZ, 0xc0, !UPT ;  /* 0x0000000707067892 */ /* 0x000fc8000f8ec0ff */
[----:B------:R-:W-:-:S03]  /*0590*/  UISETP.NE.AND UP2, UPT, UR6, URZ, UPT ;  /* 0x000000ff0600728c */ /* 0x000fc6000bf45270 */
[----:B------:R-:W-:Y:S08]  /*05a0*/  BRA.U !UP1, `(.L_x_31) ;  /* 0x0000000109707547 */ /* 0x000ff0000b800000 */
[----:B------:R-:W1:Y:S08]  /*05b0*/  LDC R25, c[0x0][0x398] ;  /* 0x0000e600ff197b82 */ /* 0x000e700000000800 */
[----:B------:R-:W2:Y:S01]  /*05c0*/  LDC.64 R22, c[0x0][0x380] ;  /* 0x0000e000ff167b82 */ /* 0x000ea20000000a00 */
[----:B-1----:R-:W-:-:S04]  /*05d0*/  IMAD R9, R25, UR4, R3 ;  /* 0x0000000419097c24 */ /* 0x002fc8000f8e0203 */
[----:B--2---:R-:W-:-:S05]  /*05e0*/  IMAD.WIDE R22, R9, 0x8, R22 ;  /* 0x0000000809167825 */ /* 0x004fca00078e0216 */
[----:B------:R-:W2:Y:S01]  /*05f0*/  LDG.E.64 R26, desc[UR8][R22.64] ;  /* 0x00000008161a7981 */ /* 0x000ea2000c1e1b00 */
[----:B------:R-:W-:-:S05]  /*0600*/  IMAD.WIDE R12, R25, 0x8, R22 ;  /* 0x00000008190c7825 */ /* 0x000fca00078e0216 */
[----:B------:R-:W3:Y:S01]  /*0610*/  LDG.E.64 R8, desc[UR8][R12.64] ;  /* 0x000000080c087981 */ /* 0x000ee2000c1e1b00 */
[----:B------:R-:W-:-:S04]  /*0620*/  IMAD.WIDE R16, R25, 0x8, R12 ;  /* 0x0000000819107825 */ /* 0x000fc800078e020c */
[C---:B------:R-:W-:Y:S01]  /*0630*/  IMAD.WIDE R18, R25.reuse, 0x8, R16 ;  /* 0x0000000819127825 */ /* 0x040fe200078e0210 */
[----:B------:R-:W4:Y:S03]  /*0640*/  LDG.E.64 R12, desc[UR8][R16.64] ;  /* 0x00000008100c7981 */ /* 0x000f26000c1e1b00 */
[C---:B------:R-:W-:Y:S01]  /*0650*/  IMAD.WIDE R20, R25.reuse, 0x8, R18 ;  /* 0x0000000819147825 */ /* 0x040fe200078e0212 */
[----:B------:R-:W5:Y:S03]  /*0660*/  LDG.E.64 R16, desc[UR8][R18.64] ;  /* 0x0000000812107981 */ /* 0x000f66000c1e1b00 */
[C---:B------:R-:W-:Y:S01]  /*0670*/  IMAD.WIDE R28, R25.reuse, 0x8, R20 ;  /* 0x00000008191c7825 */ /* 0x040fe200078e0214 */
[----:B------:R-:W5:Y:S04]  /*0680*/  LDG.E.64 R18, desc[UR8][R20.64] ;  /* 0x0000000814127981 */ /* 0x000f68000c1e1b00 */
[----:B------:R1:W5:Y:S02]  /*0690*/  LDG.E.64 R20, desc[UR8][R28.64] ;  /* 0x000000081c147981 */ /* 0x000364000c1e1b00 */
[----:B-1----:R-:W-:-:S05]  /*06a0*/  IMAD.WIDE R28, R25, 0x8, R28 ;  /* 0x00000008191c7825 */ /* 0x002fca00078e021c */
        /* <DEDUP_REMOVED lines=12> */
.L_x_31:
        /* <DEDUP_REMOVED lines=21> */
.L_x_32:
[----:B------:R-:W-:Y:S05]  /*08c0*/  BRA.U !UP2, `(.L_x_28) ;  /* 0x000000010a347547 */ /* 0x000fea000b800000 */
[----:B------:R-:W1:Y:S01]  /*08d0*/  LDC R12, c[0x0][0x398] ;  /* 0x0000e600ff0c7b82 */ /* 0x000e620000000800 */
[----:B------:R-:W-:-:S07]  /*08e0*/  UIADD3 UR5, UPT, UPT, -UR5, URZ, URZ ;  /* 0x000000ff05057290 */ /* 0x000fce000fffe1ff */
[----:B------:R-:W2:Y:S01]  /*08f0*/  LDC.64 R8, c[0x0][0x380] ;  /* 0x0000e000ff087b82 */ /* 0x000ea20000000a00 */
[----:B-1----:R-:W-:-:S04]  /*0900*/  IMAD R3, R12, UR4, R0 ;  /* 0x000000040c037c24 */ /* 0x002fc8000f8e0200 */
[----:B------:R-:W-:-:S04]  /*0910*/  IMAD R4, R4, UR7, R3 ;  /* 0x0000000704047c24 */ /* 0x000fc8000f8e0203 */
[----:B--2---:R-:W-:-:S07]  /*0920*/  IMAD.IADD R13, R5, 0x1, R4 ;  /* 0x00000001050d7824 */ /* 0x004fce00078e0204 */
.L_x_33:
[----:B------:R-:W-:-:S06]  /*0930*/  IMAD.WIDE R2, R13, 0x8, R8 ;  /* 0x000000080d027825 */ /* 0x000fcc00078e0208 */
[----:B------:R-:W2:Y:S01]  /*0940*/  LDG.E.64 R2, desc[UR8][R2.64] ;  /* 0x0000000802027981 */ /* 0x000ea2000c1e1b00 */
[----:B------:R-:W-:Y:S01]  /*0950*/  UIADD3 UR5, UPT, UPT, UR5, 0x1, URZ ;  /* 0x0000000105057890 */ /* 0x000fe2000fffe0ff */
[----:B------:R-:W-:-:S03]  /*0960*/  IADD3 R13, PT, PT, R13, R12, RZ ;  /* 0x0000000c0d0d7210 */ /* 0x000fc60007ffe0ff */
[----:B------:R-:W-:Y:S01]  /*0970*/  UISETP.NE.AND UP1, UPT, UR5, URZ, UPT ;  /* 0x000000ff0500728c */ /* 0x000fe2000bf25270 */
[----:B--2---:R-:W-:-:S08]  /*0980*/  DADD R6, R2, R6 ;  /* 0x0000000002067229 */ /* 0x004fd00000000006 */
[----:B------:R-:W-:Y:S05]  /*0990*/  BRA.U UP1, `(.L_x_33) ;  /* 0xfffffffd01e47547 */ /* 0x000fea000b83ffff */
.L_x_28:
[----:B------:R-:W1:Y:S01]  /*09a0*/  I2F.F64 R12, UR7 ;  /* 0x00000007000c7d12 */ /* 0x000e620008201c00 */
[----:B------:R-:W-:Y:S01]  /*09b0*/  IMAD.MOV.U32 R2, RZ, RZ, 0x1 ;  /* 0x00000001ff027424 */ /* 0x000fe200078e00ff */
[----:B------:R-:W-:Y:S01]  /*09c0*/  FSETP.GEU.AND P1, PT, |R7|, 6.5827683646048100446e-37, PT ;  /* 0x036000000700780b */ /* 0x000fe20003f2e200 */
[----:B------:R-:W-:Y:S05]  /*09d0*/  BSSY.RECONVERGENT B0, `(.L_x_34) ;  /* 0x0000013000007945 */ /* 0x000fea0003800200 */
[----:B-1----:R-:W1:Y:S02]  /*09e0*/  MUFU.RCP64H R3, R13 ;  /* 0x0000000d00037308 */ /* 0x002e640000001800 */
[----:B-1----:R-:W-:-:S08]  /*09f0*/  DFMA R8, -R12, R2, 1 ;  /* 0x3ff000000c08742b */ /* 0x002fd00000000102 */
        /* <DEDUP_REMOVED lines=13> */
[----:B0-----:R-:W-:Y:S05]  /*0ad0*/  CALL.REL.NOINC `($__internal_2_$__cuda_sm20_div_rn_f64_full) ;  /* 0x0000000c00d07944 */ /* 0x001fea0003c00000 */
[----:B------:R-:W-:Y:S01]  /*0ae0*/  MOV R2, R20 ;  /* 0x0000001400027202 */ /* 0x000fe20000000f00 */
[----:B------:R-:W-:-:S07]  /*0af0*/  IMAD.MOV.U32 R3, RZ, RZ, R21 ;  /* 0x000000ffff037224 */ /* 0x000fce00078e0015 */
.L_x_35:
[----:B------:R-:W-:Y:S05]  /*0b00*/  BSYNC.RECONVERGENT B0 ;  /* 0x0000000000007941 */ /* 0x000fea0003800200 */
.L_x_34:
[----:B------:R-:W-:Y:S01]  /*0b10*/  CS2R R20, SRZ ;  /* 0x0000000000147805 */ /* 0x000fe2000001ff00 */
[----:B------:R-:W-:Y:S06]  /*0b20*/  BRA.U !UP0, `(.L_x_36) ;  /* 0x0000000d08047547 */ /* 0x000fec000b800000 */
[----:B------:R-:W1:Y:S01]  /*0b30*/  LDC R6, c[0x0][0x390] ;  /* 0x0000e400ff067b82 */ /* 0x000e620000000800 */
[----:B------:R-:W2:Y:S01]  /*0b40*/  LDCU UR4, c[0x0][0x39c] ;  /* 0x00007380ff0477ac */ /* 0x000ea20008000800 */
[----:B------:R-:W-:Y:S01]  /*0b50*/  HFMA2 R9, -RZ, RZ, 0, 0 ;  /* 0x00000000ff097431 */ /* 0x000fe200000001ff */
[----:B------:R-:W-:Y:S02]  /*0b60*/  CS2R R20, SRZ ;  /* 0x0000000000147805 */ /* 0x000fe4000001ff00 */
[C---:B-1----:R-:W-:Y:S01]  /*0b70*/  ISETP.GE.U32.AND P0, PT, R6.reuse, 0x10, PT ;  /* 0x000000100600780c */ /* 0x042fe20003f06070 */
[C---:B--2---:R-:W-:Y:S01]  /*0b80*/  IMAD R8, R6.reuse, UR4, R15 ;  /* 0x0000000406087c24 */ /* 0x044fe2000f8e020f */
[----:B------:R-:W-:-:S04]  /*0b90*/  LOP3.LUT R7, R6, 0xf, RZ, 0xc0, !PT ;  /* 0x0000000f06077812 */ /* 0x000fc800078ec0ff */
[----:B------:R-:W-:-:S07]  /*0ba0*/  ISETP.NE.AND P1, PT, R7, RZ, PT ;  /* 0x000000ff0700720c */ /* 0x000fce0003f25270 */
[----:B------:R-:W-:Y:S06]  /*0bb0*/  @!P0 BRA `(.L_x_37) ;  /* 0x0000000400688947 */ /* 0x000fec0003800000 */
[----:B------:R-:W1:Y:S01]  /*0bc0*/  LDC R23, c[0x0][0x398] ;  /* 0x0000e600ff177b82 */ /* 0x000e620000000800 */
[----:B------:R-:W-:Y:S01]  /*0bd0*/  LOP3.LUT R9, R6, 0x7ffffff0, RZ, 0xc0, !PT ;  /* 0x7ffffff006097812 */ /* 0x000fe200078ec0ff */
[----:B------:R-:W-:Y:S01]  /*0be0*/  IMAD.MOV.U32 R22, RZ, RZ, R8 ;  /* 0x000000ffff167224 */ /* 0x000fe200078e0008 */
[----:B------:R-:W-:Y:S02]  /*0bf0*/  CS2R R20, SRZ ;  /* 0x0000000000147805 */ /* 0x000fe4000001ff00 */
[----:B------:R-:W-:-:S03]  /*0c00*/  IADD3 R4, PT, PT, -R9, RZ, RZ ;  /* 0x000000ff09047210 */ /* 0x000fc60007ffe1ff */
[----:B------:R-:W2:Y:S04]  /*0c10*/  LDC.64 R14, c[0x0][0x380] ;  /* 0x0000e000ff0e7b82 */ /* 0x000ea80000000a00 */
.L_x_38:
[----:B--2-4-:R-:W-:-:S05]  /*0c20*/  IMAD.WIDE R28, R22, 0x8, R14 ;  /* 0x00000008161c7825 */ /* 0x014fca00078e020e */
[----:B------:R-:W2:Y:S01]  /*0c30*/  LDG.E.64 R26, desc[UR8][R28.64] ;  /* 0x000000081c1a7981 */ /* 0x000ea2000c1e1b00 */
[----:B-1----:R-:W-:Y:S01]  /*0c40*/  IMAD.WIDE R24, R23, 0x8, R28 ;  /* 0x0000000817187825 */ /* 0x002fe200078e021c */
        /* <DEDUP_REMOVED lines=13> */
[----:B-1----:R-:W4:Y:S01]  /*0d20*/  LDG.E.64 R26, desc[UR8][R28.64] ;  /* 0x000000081c1a7981 */ /* 0x002f22000c1e1b00 */
[----:B------:R-:W-:Y:S01]  /*0d30*/  IMAD.WIDE R24, R23, 0x8, R28 ;  /* 0x0000000817187825 */ /* 0x000fe200078e021c */
[----:B----4-:R-:W-:-:S08]  /*0d40*/  DADD R26, R26, -R2 ;  /* 0x000000001a1a7229 */ /* 0x010fd00000000802 */
[----:B------:R-:W-:-:S07]  /*0d50*/  DFMA R26, R26, R26, R20 ;  /* 0x0000001a1a1a722b */ /* 0x000fce0000000014 */
[----:B------:R1:W-:Y:S04]  /*0d60*/  STG.E.64 desc[UR8][R10.64], R26 ;  /* 0x0000001a0a007986 */ /* 0x0003e8000c101b08 */
[----:B--2---:R-:W2:Y:S01]  /*0d70*/  LDG.E.64 R18, desc[UR8][R24.64] ;  /* 0x0000000818127981 */ /* 0x004ea2000c1e1b00 */
[----:B------:R-:W-:Y:S01]  /*0d80*/  IMAD.WIDE R16, R23, 0x8, R24 ;  /* 0x0000000817107825 */ /* 0x000fe200078e0218 */
[----:B--2---:R-:W-:-:S08]  /*0d90*/  DADD R18, R18, -R2 ;  /* 0x0000000012127229 */ /* 0x004fd00000000802 */
[----:B------:R-:W-:-:S07]  /*0da0*/  DFMA R18, R18, R18, R26 ;  /* 0x000000121212722b */ /* 0x000fce000000001a */
[----:B------:R2:W-:Y:S04]  /*0db0*/  STG.E.64 desc[UR8][R10.64], R18 ;  /* 0x000000120a007986 */ /* 0x0005e8000c101b08 */
[----:B---3--:R-:W3:Y:S01]  /*0dc0*/  LDG.E.64 R20, desc[UR8][R16.64] ;  /* 0x0000000810147981 */ /* 0x008ee2000c1e1b00 */
        /* <DEDUP_REMOVED lines=44> */
[----:B---3--:R1:W2:Y:S02]  /*1090*/  LDG.E.64 R20, desc[UR8][R16.64] ;  /* 0x0000000810147981 */ /* 0x0082a4000c1e1b00 */
[----:B-1----:R-:W-:Y:S01]  /*10a0*/  IMAD.WIDE R16, R23, 0x8, R16 ;  /* 0x0000000817107825 */ /* 0x002fe200078e0210 */
[----:B--2---:R-:W-:-:S08]  /*10b0*/  DADD R20, R20, -R2 ;  /* 0x0000000014147229 */ /* 0x004fd00000000802 */
[----:B------:R-:W-:-:S07]  /*10c0*/  DFMA R28, R20, R20, R18 ;  /* 0x00000014141c722b */ /* 0x000fce0000000012 */
[----:B------:R4:W-:Y:S04]  /*10d0*/  STG.E.64 desc[UR8][R10.64], R28 ;  /* 0x0000001c0a007986 */ /* 0x0009e8000c101b08 */
[----:B------:R-:W2:Y:S01]  /*10e0*/  LDG.E.64 R20, desc[UR8][R16.64] ;  /* 0x0000000810147981 */ /* 0x000ea2000c1e1b00 */
[----:B------:R-:W-:Y:S01]  /*10f0*/  VIADD R4, R4, 0x10 ;  /* 0x0000001004047836 */ /* 0x000fe20000000000 */
[----:B------:R-:W-:-:S04]  /*1100*/  LEA R22, R23, R22, 0x4 ;  /* 0x0000001617167211 */ /* 0x000fc800078e20ff */
[----:B------:R-:W-:Y:S01]  /*1110*/  ISETP.NE.AND P0, PT, R4, RZ, PT ;  /* 0x000000ff0400720c */ /* 0x000fe20003f05270 */
[----:B--2---:R-:W-:-:S08]  /*1120*/  DADD R20, R20, -R2 ;  /* 0x0000000014147229 */ /* 0x004fd00000000802 */
[----:B------:R-:W-:-:S07]  /*1130*/  DFMA R20, R20, R20, R28 ;  /* 0x000000141414722b */ /* 0x000fce000000001c */
[----:B------:R4:W-:Y:S01]  /*1140*/  STG.E.64 desc[UR8][R10.64], R20 ;  /* 0x000000140a007986 */ /* 0x0009e2000c101b08 */
[----:B------:R-:W-:Y:S05]  /*1150*/  @P0 BRA `(.L_x_38) ;  /* 0xfffffff800b00947 */ /* 0x000fea000383ffff */
.L_x_37:
[----:B------:R-:W-:Y:S05]  /*1160*/  @!P1 BRA `(.L_x_36) ;  /* 0x0000000400749947 */ /* 0x000fea0003800000 */
[----:B------:R-:W-:Y:S02]  /*1170*/  ISETP.GE.U32.AND P0, PT, R7, 0x8, PT ;  /* 0x000000080700780c */ /* 0x000fe40003f06070 */
[----:B------:R-:W-:-:S04]  /*1180*/  LOP3.LUT R24, R6, 0x7, RZ, 0xc0, !PT ;  /* 0x0000000706187812 */ /* 0x000fc800078ec0ff */
[----:B------:R-:W-:-:S07]  /*1190*/  ISETP.NE.AND P1, PT, R24, RZ, PT ;  /* 0x000000ff1800720c */ /* 0x000fce0003f25270 */
[----:B------:R-:W-:Y:S06]  /*11a0*/  @!P0 BRA `(.L_x_39) ;  /* 0x0000000000b08947 */ /* 0x000fec0003800000 */
[----:B------:R-:W1:Y:S08]  /*11b0*/  LDC R4, c[0x0][0x398] ;  /* 0x0000e600ff047b82 */ /* 0x000e700000000800 */
[----:B------:R-:W2:Y:S01]  /*11c0*/  LDC.64 R14, c[0x0][0x380] ;  /* 0x0000e000ff0e7b82 */ /* 0x000ea20000000a00 */
[----:B-1----:R-:W-:-:S04]  /*11d0*/  IMAD R7, R9, R4, R8 ;  /* 0x0000000409077224 */ /* 0x002fc800078e0208 */
[----:B--2---:R-:W-:-:S05]  /*11e0*/  IMAD.WIDE R14, R7, 0x8, R14 ;  /* 0x00000008070e7825 */ /* 0x004fca00078e020e */
[----:B------:R-:W2:Y:S02]  /*11f0*/  LDG.E.64 R16, desc[UR8][R14.64] ;  /* 0x000000080e107981 */ /* 0x000ea4000c1e1b00 */
[----:B--2---:R-:W-:-:S08]  /*1200*/  DADD R16, R16, -R2 ;  /* 0x0000000010107229 */ /* 0x004fd00000000802 */
[----:B----4-:R-:W-:Y:S01]  /*1210*/  DFMA R20, R16, R16, R20 ;  /* 0x000000101014722b */ /* 0x010fe20000000014 */
[----:B------:R-:W-:-:S06]  /*1220*/  IMAD.WIDE R16, R4, 0x8, R14 ;  /* 0x0000000804107825 */ /* 0x000fcc00078e020e */
[----:B------:R1:W-:Y:S04]  /*1230*/  STG.E.64 desc[UR8][R10.64], R20 ;  /* 0x000000140a007986 */ /* 0x0003e8000c101b08 */
[----:B------:R-:W2:Y:S02]  /*1240*/  LDG.E.64 R18, desc[UR8][R16.64] ;  /* 0x0000000810127981 */ /* 0x000ea4000c1e1b00 */
[----:B--2---:R-:W-:-:S08]  /*1250*/  DADD R18, R18, -R2 ;  /* 0x0000000012127229 */ /* 0x004fd00000000802 */
[----:B------:R-:W-:Y:S01]  /*1260*/  DFMA R22, R18, R18, R20 ;  /* 0x000000121216722b */ /* 0x000fe20000000014 */
[----:B------:R-:W-:-:S06]  /*1270*/  IMAD.WIDE R18, R4, 0x8, R16 ;  /* 0x0000000804127825 */ /* 0x000fcc00078e0210 */
        /* <DEDUP_REMOVED lines=26> */
[----:B------:R-:W3:Y:S01]  /*1420*/  LDG.E.64 R28, desc[UR8][R28.64] ;  /* 0x000000081c1c7981 */ /* 0x000ee2000c1e1b00 */
[----:B------:R-:W-:Y:S01]  /*1430*/  VIADD R9, R9, 0x8 ;  /* 0x0000000809097836 */ /* 0x000fe20000000000 */
[----:B---3--:R-:W-:-:S08]  /*1440*/  DADD R20, R28, -R2 ;  /* 0x000000001c147229 */ /* 0x008fd00000000802 */
[----:B------:R-:W-:-:S07]  /*1450*/  DFMA R20, R20, R20, R16 ;  /* 0x000000141414722b */ /* 0x000fce0000000010 */
[----:B------:R2:W-:Y:S04]  /*1460*/  STG.E.64 desc[UR8][R10.64], R20 ;  /* 0x000000140a007986 */ /* 0x0005e8000c101b08 */
.L_x_39:
[----:B------:R-:W-:Y:S05]  /*1470*/  @!P1 BRA `(.L_x_36) ;  /* 0x0000000000b09947 */ /* 0x000fea0003800000 */
[----:B------:R-:W-:Y:S02]  /*1480*/  ISETP.GE.U32.AND P0, PT, R24, 0x4, PT ;  /* 0x000000041800780c */ /* 0x000fe40003f06070 */
[----:B------:R-:W-:-:S04]  /*1490*/  LOP3.LUT R4, R6, 0x3, RZ, 0xc0, !PT ;  /* 0x0000000306047812 */ /* 0x000fc800078ec0ff */
[----:B------:R-:W-:-:S07]  /*14a0*/  ISETP.NE.AND P1, PT, R4, RZ, PT ;  /* 0x000000ff0400720c */ /* 0x000fce0003f25270 */
[----:B------:R-:W-:Y:S06]  /*14b0*/  @!P0 BRA `(.L_x_40) ;  /* 0x0000000000608947 */ /* 0x000fec0003800000 */
[----:B------:R-:W2:Y:S08]  /*14c0*/  LDC R7, c[0x0][0x398] ;  /* 0x0000e600ff077b82 */ /* 0x000eb00000000800 */
[----:B------:R-:W1:Y:S01]  /*14d0*/  LDC.64 R14, c[0x0][0x380] ;  /* 0x0000e000ff0e7b82 */ /* 0x000e620000000a00 */
[----:B--2---:R-:W-:-:S04]  /*14e0*/  IMAD R23, R9, R7, R8 ;  /* 0x0000000709177224 */ /* 0x004fc800078e0208 */
[----:B-1----:R-:W-:-:S05]  /*14f0*/  IMAD.WIDE R22, R23, 0x8, R14 ;  /* 0x0000000817167825 */ /* 0x002fca00078e020e */
[----:B------:R-:W2:Y:S02]  /*1500*/  LDG.E.64 R14, desc[UR8][R22.64] ;  /* 0x00000008160e7981 */ /* 0x000ea4000c1e1b00 */
[----:B--2---:R-:W-:-:S08]  /*1510*/  DADD R14, R14, -R2 ;  /* 0x000000000e0e7229 */ /* 0x004fd00000000802 */
[----:B------:R-:W-:Y:S01]  /*1520*/  DFMA R14, R14, R14, R20 ;  /* 0x0000000e0e0e722b */ /* 0x000fe20000000014 */
[----:B----4-:R-:W-:-:S06]  /*1530*/  IMAD.WIDE R20, R7, 0x8, R22 ;  /* 0x0000000807147825 */ /* 0x010fcc00078e0216 */
        /* <DEDUP_REMOVED lines=11> */
[----:B-1----:R-:W2:Y:S01]  /*15f0*/  LDG.E.64 R14, desc[UR8][R22.64] ;  /* 0x00000008160e7981 */ /* 0x002ea2000c1e1b00 */
[----:B------:R-:W-:Y:S01]  /*1600*/  IADD3 R9, PT, PT, R9, 0x4, RZ ;  /* 0x0000000409097810 */ /* 0x000fe20007ffe0ff */
[----:B--2---:R-:W-:-:S08]  /*1610*/  DADD R14, R14, -R2 ;  /* 0x000000000e0e7229 */ /* 0x004fd00000000802 */
[----:B------:R-:W-:-:S07]  /*1620*/  DFMA R20, R14, R14, R18 ;  /* 0x0000000e0e14722b */ /* 0x000fce0000000012 */
[----:B------:R3:W-:Y:S04]  /*1630*/  STG.E.64 desc[UR8][R10.64], R20 ;  /* 0x000000140a007986 */ /* 0x0007e8000c101b08 */
.L_x_40:
[----:B------:R-:W-:Y:S05]  /*1640*/  @!P1 BRA `(.L_x_36) ;  /* 0x00000000003c9947 */ /* 0x000fea0003800000 */
[----:B------:R-:W1:Y:S01]  /*1650*/  LDCU UR5, c[0x0][0x398] ;  /* 0x00007300ff0577ac */ /* 0x000e620008000800 */
[----:B------:R-:W0:Y:S01]  /*1660*/  LDC.64 R14, c[0x0][0x380] ;  /* 0x0000e000ff0e7b82 */ /* 0x000e220000000a00 */
[----:B-1----:R-:W-:Y:S02]  /*1670*/  IMAD R9, R9, UR5, R0 ;  /* 0x0000000509097c24 */ /* 0x002fe4000f8e0200 */
[----:B------:R-:W-:Y:S02]  /*1680*/  IMAD.MOV R0, RZ, RZ, -R4 ;  /* 0x000000ffff007224 */ /* 0x000fe400078e0a04 */
[----:B------:R-:W-:-:S05]  /*1690*/  IMAD R6, R6, UR4, R9 ;  /* 0x0000000406067c24 */ /* 0x000fca000f8e0209 */
[----:B------:R-:W-:-:S07]  /*16a0*/  IADD3 R9, PT, PT, R5, R6, RZ ;  /* 0x0000000605097210 */ /* 0x000fce0007ffe0ff */
.L_x_41:
[----:B0-----:R-:W-:-:S06]  /*16b0*/  IMAD.WIDE R4, R9, 0x8, R14 ;  /* 0x0000000809047825 */ /* 0x001fcc00078e020e */
[----:B------:R-:W5:Y:S01]  /*16c0*/  LDG.E.64 R4, desc[UR8][R4.64] ;  /* 0x0000000804047981 */ /* 0x000f62000c1e1b00 */
[----:B------:R-:W-:Y:S01]  /*16d0*/  VIADD R0, R0, 0x1 ;  /* 0x0000000100007836 */ /* 0x000fe20000000000 */
[----:B------:R-:W-:-:S04]  /*16e0*/  IADD3 R9, PT, PT, R9, UR5, RZ ;  /* 0x0000000509097c10 */ /* 0x000fc8000fffe0ff */
[----:B------:R-:W-:Y:S01]  /*16f0*/  ISETP.NE.AND P0, PT, R0, RZ, PT ;  /* 0x000000ff0000720c */ /* 0x000fe20003f05270 */
[----:B-----5:R-:W-:-:S08]  /*1700*/  DADD R6, R4, -R2 ;  /* 0x0000000004067229 */ /* 0x020fd00000000802 */
[----:B-1234-:R-:W-:-:S07]  /*1710*/  DFMA R20, R6, R6, R20 ;  /* 0x000000060614722b */ /* 0x01efce0000000014 */
[----:B------:R1:W-:Y:S01]  /*1720*/  STG.E.64 desc[UR8][R10.64], R20 ;  /* 0x000000140a007986 */ /* 0x0003e2000c101b08 */
[----:B------:R-:W-:Y:S05]  /*1730*/  @P0 BRA `(.L_x_41) ;  /* 0xfffffffc00dc0947 */ /* 0x000fea000383ffff */
.L_x_36:
[----:B------:R-:W5:Y:S01]  /*1740*/  MUFU.RCP64H R3, R13 ;  /* 0x0000000d00037308 */ /* 0x000f620000001800 */
[----:B------:R-:W-:Y:S01]  /*1750*/  IMAD.MOV.U32 R2, RZ, RZ, 0x1 ;  /* 0x00000001ff027424 */ /* 0x000fe200078e00ff */
[----:B------:R-:W-:Y:S01]  /*1760*/  FSETP.GEU.AND P1, PT, |R21|, 6.5827683646048100446e-37, PT ;  /* 0x036000001500780b */ /* 0x000fe20003f2e200 */
[----:B------:R-:W-:Y:S04]  /*1770*/  BSSY.RECONVERGENT B0, `(.L_x_42) ;  /* 0x0000014000007945 */ /* 0x000fe80003800200 */
[----:B-----5:R-:W-:-:S08]  /*1780*/  DFMA R4, -R12, R2, 1 ;  /* 0x3ff000000c04742b */ /* 0x020fd00000000102 */
        /* <DEDUP_REMOVED lines=12> */
[----:B------:R-:W-:Y:S01]  /*1850*/  MOV R8, R12 ;  /* 0x0000000c00087202 */ /* 0x000fe20000000f00 */
[----:B------:R-:W-:Y:S01]  /*1860*/  IMAD.MOV.U32 R9, RZ, RZ, R13 ;  /* 0x000000ffff097224 */ /* 0x000fe200078e000d */
[----:B------:R-:W-:-:S07]  /*1870*/  MOV R2, 0x1890 ;  /* 0x0000189000027802 */ /* 0x000fce0000000f00 */
[----:B01234-:R-:W-:Y:S05]  /*1880*/  CALL.REL.NOINC `($__internal_2_$__cuda_sm20_div_rn_f64_full) ;  /* 0x0000000000647944 */ /* 0x01ffea0003c00000 */
[----:B------:R-:W-:Y:S01]  /*1890*/  MOV R2, R20 ;  /* 0x0000001400027202 */ /* 0x000fe20000000f00 */
[----:B------:R-:W-:-:S07]  /*18a0*/  IMAD.MOV.U32 R3, RZ, RZ, R21 ;  /* 0x000000ffff037224 */ /* 0x000fce00078e0015 */
.L_x_43:
[----:B------:R-:W-:Y:S05]  /*18b0*/  BSYNC.RECONVERGENT B0 ;  /* 0x0000000000007941 */ /* 0x000fea0003800200 */
.L_x_42:
[----:B------:R-:W5:Y:S01]  /*18c0*/  MUFU.RSQ64H R5, R3 ;  /* 0x0000000300057308 */ /* 0x000f620000001c00 */
[----:B------:R-:W-:Y:S01]  /*18d0*/  IADD3 R4, PT, PT, R3, -0x3500000, RZ ;  /* 0xfcb0000003047810 */ /* 0x000fe20007ffe0ff */
[----:B------:R-:W-:Y:S01]  /*18e0*/  IMAD.MOV.U32 R8, RZ, RZ, 0x0 ;  /* 0x00000000ff087424 */ /* 0x000fe200078e00ff */
[----:B------:R-:W-:Y:S01]  /*18f0*/  MOV R9, 0x3fd80000 ;  /* 0x3fd8000000097802 */ /* 0x000fe20000000f00 */
[----:B------:R-:W-:Y:S01]  /*1900*/  BSSY.RECONVERGENT B0, `(.L_x_44) ;  /* 0x000000f000007945 */ /* 0x000fe20003800200 */
[----:B------:R-:W-:Y:S02]  /*1910*/  ISETP.GE.U32.AND P0, PT, R4, 0x7ca00000, PT ;  /* 0x7ca000000400780c */ /* 0x000fe40003f06070 */
[----:B-----5:R-:W-:-:S08]  /*1920*/  DMUL R6, R4, R4 ;  /* 0x0000000404067228 */ /* 0x020fd00000000000 */
[----:B------:R-:W-:-:S08]  /*1930*/  DFMA R6, -R6, R2, 1 ;  /* 0x3ff000000606742b */ /* 0x000fd00000000102 */
[----:B------:R-:W-:Y:S02]  /*1940*/  DFMA R8, R6, R8, 0.5 ;  /* 0x3fe000000608742b */ /* 0x000fe40000000008 */
[----:B------:R-:W-:-:S08]  /*1950*/  DMUL R6, R4, R6 ;  /* 0x0000000604067228 */ /* 0x000fd00000000000 */
[----:B------:R-:W-:-:S08]  /*1960*/  DFMA R12, R8, R6, R4 ;  /* 0x00000006080c722b */ /* 0x000fd00000000004 */
[----:B------:R-:W-:Y:S02]  /*1970*/  DMUL R14, R12, R2 ;  /* 0x000000020c0e7228 */ /* 0x000fe40000000000 */
[----:B------:R-:W-:Y:S01]  /*1980*/  VIADD R9, R13, 0xfff00000 ;  /* 0xfff000000d097836 */ /* 0x000fe20000000000 */
[----:B------:R-:W-:-:S05]  /*1990*/  MOV R8, R12 ;  /* 0x0000000c00087202 */ /* 0x000fca0000000f00 */
[----:B--23--:R-:W-:-:S08]  /*19a0*/  DFMA R16, R14, -R14, R2 ;  /* 0x8000000e0e10722b */ /* 0x00cfd00000000002 */
[----:B------:R-:W-:Y:S01]  /*19b0*/  DFMA R6, R16, R8, R14 ;  /* 0x000000081006722b */ /* 0x000fe2000000000e */
[----:B------:R-:W-:Y:S10]  /*19c0*/  @!P0 BRA `(.L_x_45) ;  /* 0x0000000000088947 */ /* 0x000ff40003800000 */
[----:B------:R-:W-:-:S07]  /*19d0*/  MOV R0, 0x19f0 ;  /* 0x000019f000007802 */ /* 0x000fce0000000f00 */
[----:B01--4-:R-:W-:Y:S05]  /*19e0*/  CALL.REL.NOINC `($__internal_3_$__cuda_sm20_dsqrt_rn_f64_mediumpath_v1) ;  /* 0x0000000400747944 */ /* 0x013fea0003c00000 */
.L_x_45:
[----:B------:R-:W-:Y:S05]  /*19f0*/  BSYNC.RECONVERGENT B0 ;  /* 0x0000000000007941 */ /* 0x000fea0003800200 */
.L_x_44:
[----:B------:R-:W-:Y:S01]  /*1a00*/  STG.E.64 desc[UR8][R10.64], R6 ;  /* 0x000000060a007986 */ /* 0x000fe2000c101b08 */
[----:B------:R-:W-:Y:S05]  /*1a10*/  EXIT ;  /* 0x000000000000794d */ /* 0x000fea0003800000 */
        .weak           $__internal_2_$__cuda_sm20_div_rn_f64_full
        .type           $__internal_2_$__cuda_sm20_div_rn_f64_full,@function
        .size           $__internal_2_$__cuda_sm20_div_rn_f64_full,($__internal_3_$__cuda_sm20_dsqrt_rn_f64_mediumpath_v1 - $__internal_2_$__cuda_sm20_div_rn_f64_full)
$__internal_2_$__cuda_sm20_div_rn_f64_full:
[C---:B------:R-:W-:Y:S01]  /*1a20*/  FSETP.GEU.AND P0, PT, |R9|.reuse, 1.469367938527859385e-39, PT ;  /* 0x001000000900780b */ /* 0x040fe20003f0e200 */
[----:B------:R-:W-:Y:S01]  /*1a30*/  BSSY.RECONVERGENT B1, `(.L_x_46) ;  /* 0x0000056000017945 */ /* 0x000fe20003800200 */
[----:B------:R-:W-:Y:S02]  /*1a40*/  LOP3.LUT R16, R9, 0x800fffff, RZ, 0xc0, !PT ;  /* 0x800fffff09107812 */ /* 0x000fe400078ec0ff */
[C---:B------:R-:W-:Y:S02]  /*1a50*/  FSETP.GEU.AND P2, PT, |R7|.reuse, 1.469367938527859385e-39, PT ;  /* 0x001000000700780b */ /* 0x040fe40003f4e200 */
[----:B------:R-:W-:Y:S01]  /*1a60*/  LOP3.LUT R17, R16, 0x3ff00000, RZ, 0xfc, !PT ;  /* 0x3ff0000010117812 */ /* 0x000fe200078efcff */
[----:B------:R-:W-:Y:S01]  /*1a70*/  IMAD.MOV.U32 R16, RZ, RZ, R8 ;  /* 0x000000ffff107224 */ /* 0x000fe200078e0008 */
[----:B------:R-:W-:Y:S02]  /*1a80*/  MOV R20, 0x1 ;  /* 0x0000000100147802 */ /* 0x000fe40000000f00 */
[----:B------:R-:W-:-:S02]  /*1a90*/  LOP3.LUT R3, R7, 0x7ff00000, RZ, 0xc0, !PT ;  /* 0x7ff0000007037812 */ /* 0x000fc400078ec0ff */
[----:B------:R-:W-:Y:S01]  /*1aa0*/  LOP3.LUT R14, R9, 0x7ff00000, RZ, 0xc0, !PT ;  /* 0x7ff00000090e7812 */ /* 0x000fe200078ec0ff */
[----:B------:R-:W-:Y:S01]  /*1ab0*/  @!P0 DMUL R16, R8, 8.98846567431157953865e+307 ;  /* 0x7fe0000008108828 */ /* 0x000fe20000000000 */
[----:B------:R-:W-:Y:S02]  /*1ac0*/  MOV R27, R3 ;  /* 0x00000003001b7202 */ /* 0x000fe40000000f00 */
[----:B------:R-:W-:Y:S01]  /*1ad0*/  ISETP.GE.U32.AND P1, PT, R3, R14, PT ;  /* 0x0000000e0300720c */ /* 0x000fe20003f26070 */
[----:B------:R-:W-:Y:S01]  /*1ae0*/  @!P2 IMAD.MOV.U32 R24, RZ, RZ, RZ ;  /* 0x000000ffff18a224 */ /* 0x000fe200078e00ff */
[----:B------:R-:W-:Y:S01]  /*1af0*/  @!P2 LOP3.LUT R4, R9, 0x7ff00000, RZ, 0xc0, !PT ;  /* 0x7ff000000904a812 */ /* 0x000fe200078ec0ff */
[----:B------:R-:W0:Y:S03]  /*1b00*/  MUFU.RCP64H R21, R17 ;  /* 0x0000001100157308 */ /* 0x000e260000001800 */
[----:B------:R-:W-:Y:S01]  /*1b10*/  @!P2 ISETP.GE.U32.AND P3, PT, R3, R4, PT ;  /* 0x000000040300a20c */ /* 0x000fe20003f66070 */
[----:B------:R-:W-:Y:S01]  /*1b20*/  IMAD.MOV.U32 R4, RZ, RZ, 0x1ca00000 ;  /* 0x1ca00000ff047424 */ /* 0x000fe200078e00ff */
[----:B------:R-:W-:-:S04]  /*1b30*/  @!P0 LOP3.LUT R14, R17, 0x7ff00000, RZ, 0xc0, !PT ;  /* 0x7ff00000110e8812 */ /* 0x000fc800078ec0ff */
[----:B------:R-:W-:Y:S02]  /*1b40*/  @!P2 SEL R23, R4, 0x63400000, !P3 ;  /* 0x634000000417a807 */ /* 0x000fe40005800000 */
[----:B------:R-:W-:Y:S02]  /*1b50*/  IADD3 R26, PT, PT, R14, -0x1, RZ ;  /* 0xffffffff0e1a7810 */ /* 0x000fe40007ffe0ff */
[----:B------:R-:W-:Y:S01]  /*1b60*/  @!P2 LOP3.LUT R23, R23, 0x80000000, R7, 0xf8, !PT ;  /* 0x800000001717a812 */ /* 0x000fe200078ef807 */
[----:B0-----:R-:W-:-:S03]  /*1b70*/  DFMA R18, R20, -R16, 1 ;  /* 0x3ff000001412742b */ /* 0x001fc60000000810 */
[----:B------:R-:W-:-:S05]  /*1b80*/  @!P2 LOP3.LUT R25, R23, 0x100000, RZ, 0xfc, !PT ;  /* 0x001000001719a812 */ /* 0x000fca00078efcff */
[----:B------:R-:W-:-:S08]  /*1b90*/  DFMA R18, R18, R18, R18 ;  /* 0x000000121212722b */ /* 0x000fd00000000012 */
[----:B------:R-:W-:Y:S01]  /*1ba0*/  DFMA R20, R20, R18, R20 ;  /* 0x000000121414722b */ /* 0x000fe20000000014 */
[----:B------:R-:W-:Y:S02]  /*1bb0*/  SEL R19, R4, 0x63400000, !P1 ;  /* 0x6340000004137807 */ /* 0x000fe40004800000 */
[----:B------:R-:W-:Y:S02]  /*1bc0*/  MOV R18, R6 ;  /* 0x0000000600127202 */ /* 0x000fe40000000f00 */
[----:B------:R-:W-:-:S03]  /*1bd0*/  LOP3.LUT R19, R19, 0x800fffff, R7, 0xf8, !PT ;  /* 0x800fffff13137812 */ /* 0x000fc600078ef807 */
[----:B------:R-:W-:-:S03]  /*1be0*/  DFMA R22, R20, -R16, 1 ;  /* 0x3ff000001416742b */ /* 0x000fc60000000810 */
[----:B------:R-:W-:-:S05]  /*1bf0*/  @!P2 DFMA R18, R18, 2, -R24 ;  /* 0x400000001212a82b */ /* 0x000fca0000000818 */
[----:B------:R-:W-:-:S05]  /*1c00*/  DFMA R20, R20, R22, R20 ;  /* 0x000000161414722b */ /* 0x000fca0000000014 */
[----:B------:R-:W-:-:S03]  /*1c10*/  @!P2 LOP3.LUT R27, R19, 0x7ff00000, RZ, 0xc0, !PT ;  /* 0x7ff00000131ba812 */ /* 0x000fc600078ec0ff */
[----:B------:R-:W-:Y:S02]  /*1c20*/  DMUL R22, R20, R18 ;  /* 0x0000001214167228 */ /* 0x000fe40000000000 */
[----:B------:R-:W-:-:S05]  /*1c30*/  VIADD R24, R27, 0xffffffff ;  /* 0xffffffff1b187836 */ /* 0x000fca0000000000 */
[----:B------:R-:W-:Y:S01]  /*1c40*/  ISETP.GT.U32.AND P0, PT, R24, 0x7feffffe, PT ;  /* 0x7feffffe1800780c */ /* 0x000fe20003f04070 */
[----:B------:R-:W-:-:S03]  /*1c50*/  DFMA R24, R22, -R16, R18 ;  /* 0x800000101618722b */ /* 0x000fc60000000012 */
[----:B------:R-:W-:-:S05]  /*1c60*/  ISETP.GT.U32.OR P0, PT, R26, 0x7feffffe, P0 ;  /* 0x7feffffe1a00780c */ /* 0x000fca0000704470 */
[----:B------:R-:W-:-:S08]  /*1c70*/  DFMA R24, R20, R24, R22 ;  /* 0x000000181418722b */ /* 0x000fd00000000016 */
[----:B------:R-:W-:Y:S05]  /*1c80*/  @P0 BRA `(.L_x_47) ;  /* 0x00000000006c0947 */ /* 0x000fea0003800000 */
[----:B------:R-:W-:-:S04]  /*1c90*/  LOP3.LUT R14, R9, 0x7ff00000, RZ, 0xc0, !PT ;  /* 0x7ff00000090e7812 */ /* 0x000fc800078ec0ff */
[CC--:B------:R-:W-:Y:S02]  /*1ca0*/  VIADDMNMX R6, R3.reuse, -R14.reuse, 0xb9600000, !PT ;  /* 0xb960000003067446 */ /* 0x0c0fe4000780090e */
[----:B------:R-:W-:Y:S02]  /*1cb0*/  ISETP.GE.U32.AND P0, PT, R3, R14, PT ;  /* 0x0000000e0300720c */ /* 0x000fe40003f06070 */
[----:B------:R-:W-:Y:S01]  /*1cc0*/  VIMNMX R3, PT, PT, R6, 0x46a00000, PT ;  /* 0x46a0000006037848 */ /* 0x000fe20003fe0100 */
[----:B------:R-:W-:Y:S01]  /*1cd0*/  IMAD.MOV.U32 R6, RZ, RZ, RZ ;  /* 0x000000ffff067224 */ /* 0x000fe200078e00ff */
[----:B------:R-:W-:-:S05]  /*1ce0*/  SEL R4, R4, 0x63400000, !P0 ;  /* 0x6340000004047807 */ /* 0x000fca0004000000 */
[----:B------:R-:W-:-:S05]  /*1cf0*/  IMAD.IADD R3, R3, 0x1, -R4 ;  /* 0x0000000103037824 */ /* 0x000fca00078e0a04 */
[----:B------:R-:W-:-:S06]  /*1d00*/  IADD3 R7, PT, PT, R3, 0x7fe00000, RZ ;  /* 0x7fe0000003077810 */ /* 0x000fcc0007ffe0ff */
        /* <DEDUP_REMOVED lines=19> */
.L_x_47:
[----:B------:R-:W-:-:S14]  /*1e40*/  DSETP.NAN.AND P0, PT, R6, R6, PT ;  /* 0x000000060600722a */ /* 0x000fdc0003f08000 */
[----:B------:R-:W-:Y:S05]  /*1e50*/  @P0 BRA `(.L_x_49) ;  /* 0x0000000000440947 */ /* 0x000fea0003800000 */
[----:B------:R-:W-:-:S14]  /*1e60*/  DSETP.NAN.AND P0, PT, R8, R8, PT ;  /* 0x000000080800722a */ /* 0x000fdc0003f08000 */
[----:B------:R-:W-:Y:S05]  /*1e70*/  @P0 BRA `(.L_x_50) ;  /* 0x0000000000300947 */ /* 0x000fea0003800000 */
[----:B------:R-:W-:Y:S01]  /*1e80*/  ISETP.NE.AND P0, PT, R27, R14, PT ;  /* 0x0000000e1b00720c */ /* 0x000fe20003f05270 */
[----:B------:R-:W-:Y:S01]  /*1e90*/  IMAD.MOV.U32 R20, RZ, RZ, 0x0 ;  /* 0x00000000ff147424 */ /* 0x000fe200078e00ff */
[----:B------:R-:W-:-:S11]  /*1ea0*/  MOV R21, 0xfff80000 ;  /* 0xfff8000000157802 */ /* 0x000fd60000000f00 */
[----:B------:R-:W-:Y:S05]  /*1eb0*/  @!P0 BRA `(.L_x_48) ;  /* 0x0000000000348947 */ /* 0x000fea0003800000 */
[----:B------:R-:W-:Y:S02]  /*1ec0*/  ISETP.NE.AND P0, PT, R27, 0x7ff00000, PT ;  /* 0x7ff000001b00780c */ /* 0x000fe40003f05270 */
[----:B------:R-:W-:Y:S02]  /*1ed0*/  LOP3.LUT R21, R7, 0x80000000, R9, 0x48, !PT ;  /* 0x8000000007157812 */ /* 0x000fe400078e4809 */
[----:B------:R-:W-:-:S13]  /*1ee0*/  ISETP.EQ.OR P0, PT, R14, RZ, !P0 ;  /* 0x000000ff0e00720c */ /* 0x000fda0004702670 */
[----:B------:R-:W-:Y:S01]  /*1ef0*/  @P0 LOP3.LUT R3, R21, 0x7ff00000, RZ, 0xfc, !PT ;  /* 0x7ff0000015030812 */ /* 0x000fe200078efcff */
[----:B------:R-:W-:Y:S01]  /*1f00*/  @!P0 IMAD.MOV.U32 R20, RZ, RZ, RZ ;  /* 0x000000ffff148224 */ /* 0x000fe200078e00ff */
[----:B------:R-:W-:-:S03]  /*1f10*/  @P0 MOV R20, RZ ;  /* 0x000000ff00140202 */ /* 0x000fc60000000f00 */
[----:B------:R-:W-:Y:S01]  /*1f20*/  @P0 IMAD.MOV.U32 R21, RZ, RZ, R3 ;  /* 0x000000ffff150224 */ /* 0x000fe200078e0003 */
[----:B------:R-:W-:Y:S06]  /*1f30*/  BRA `(.L_x_48) ;  /* 0x0000000000147947 */ /* 0x000fec0003800000 */
.L_x_50:
[----:B------:R-:W-:Y:S02]  /*1f40*/  LOP3.LUT R21, R9, 0x80000, RZ, 0xfc, !PT ;  /* 0x0008000009157812 */ /* 0x000fe400078efcff */
[----:B------:R-:W-:Y:S01]  /*1f50*/  MOV R20, R8 ;  /* 0x0000000800147202 */ /* 0x000fe20000000f00 */
[----:B------:R-:W-:Y:S06]  /*1f60*/  BRA `(.L_x_48) ;  /* 0x0000000000087947 */ /* 0x000fec0003800000 */
.L_x_49:
[----:B------:R-:W-:Y:S01]  /*1f70*/  LOP3.LUT R21, R7, 0x80000, RZ, 0xfc, !PT ;  /* 0x0008000007157812 */ /* 0x000fe200078efcff */
[----:B------:R-:W-:-:S07]  /*1f80*/  IMAD.MOV.U32 R20, RZ, RZ, R6 ;  /* 0x000000ffff147224 */ /* 0x000fce00078e0006 */
.L_x_48:
[----:B------:R-:W-:Y:S05]  /*1f90*/  BSYNC.RECONVERGENT B1 ;  /* 0x0000000000017941 */ /* 0x000fea0003800200 */
.L_x_46:
[----:B------:R-:W-:-:S04]  /*1fa0*/  HFMA2 R3, -RZ, RZ, 0, 0 ;  /* 0x00000000ff037431 */ /* 0x000fc800000001ff */
[----:B------:R-:W-:Y:S05]  /*1fb0*/  RET.REL.NODEC R2 `(_Z11measure_divPdS_iiii) ;  /* 0xffffffe002107950 */ /* 0x000fea0003c3ffff */
        .weak           $__internal_3_$__cuda_sm20_dsqrt_rn_f64_mediumpath_v1
        .type           $__internal_3_$__cuda_sm20_dsqrt_rn_f64_mediumpath_v1,@function
        .size           $__internal_3_$__cuda_sm20_dsqrt_rn_f64_mediumpath_v1,(.L_x_59 - $__internal_3_$__cuda_sm20_dsqrt_rn_f64_mediumpath_v1)
$__internal_3_$__cuda_sm20_dsqrt_rn_f64_mediumpath_v1:
[----:B------:R-:W-:Y:S01]  /*1fc0*/  ISETP.GE.U32.AND P0, PT, R4, -0x3400000, PT ;  /* 0xfcc000000400780c */ /* 0x000fe20003f06070 */
[----:B------:R-:W-:Y:S01]  /*1fd0*/  BSSY.RECONVERGENT B1, `(.L_x_51) ;  /* 0x0000028000017945 */ /* 0x000fe20003800200 */
[----:B------:R-:W-:Y:S01]  /*1fe0*/  MOV R4, R2 ;  /* 0x0000000200047202 */ /* 0x000fe20000000f00 */
[----:B------:R-:W-:Y:S01]  /*1ff0*/  IMAD.MOV.U32 R5, RZ, RZ, R3 ;  /* 0x000000ffff057224 */ /* 0x000fe200078e0003 */
[----:B------:R-:W-:Y:S01]  /*2000*/  MOV R2, R16 ;  /* 0x0000001000027202 */ /* 0x000fe20000000f00 */
[----:B------:R-:W-:Y:S02]  /*2010*/  IMAD.MOV.U32 R8, RZ, RZ, R12 ;  /* 0x000000ffff087224 */ /* 0x000fe400078e000c */
[----:B------:R-:W-:-:S06]  /*2020*/  IMAD.MOV.U32 R3, RZ, RZ, R17 ;  /* 0x000000ffff037224 */ /* 0x000fcc00078e0011 */
[----:B------:R-:W-:Y:S05]  /*2030*/  @!P0 BRA `(.L_x_52) ;  /* 0x0000000000208947 */ /* 0x000fea0003800000 */
[----:B------:R-:W-:-:S10]  /*2040*/  DFMA.RM R2, R2, R8, R14 ;  /* 0x000000080202722b */ /* 0x000fd4000000400e */
[----:B------:R-:W-:-:S04]  /*2050*/  IADD3 R6, P0, PT, R2, 0x1, RZ ;  /* 0x0000000102067810 */ /* 0x000fc80007f1e0ff */
[----:B------:R-:W-:-:S06]  /*2060*/  IADD3.X R7, PT, PT, RZ, R3, RZ, P0, !PT ;  /* 0x00000003ff077210 */ /* 0x000fcc00007fe4ff */
[----:B------:R-:W-:-:S08]  /*2070*/  DFMA.RP R4, -R2, R6, R4 ;  /* 0x000000060204722b */ /* 0x000fd00000008104 */
[----:B------:R-:W-:-:S06]  /*2080*/  DSETP.GT.AND P0, PT, R4, RZ, PT ;  /* 0x000000ff0400722a */ /* 0x000fcc0003f04000 */
[----:B------:R-:W-:Y:S02]  /*2090*/  FSEL R2, R6, R2, P0 ;  /* 0x0000000206027208 */ /* 0x000fe40000000000 */
[----:B------:R-:W-:Y:S01]  /*20a0*/  FSEL R3, R7, R3, P0 ;  /* 0x0000000307037208 */ /* 0x000fe20000000000 */
[----:B------:R-:W-:Y:S06]  /*20b0*/  BRA `(.L_x_53) ;  /* 0x0000000000647947 */ /* 0x000fec0003800000 */
.L_x_52:
[----:B------:R-:W-:-:S14]  /*20c0*/  DSETP.NE.AND P0, PT, R4, RZ, PT ;  /* 0x000000ff0400722a */ /* 0x000fdc0003f05000 */
[----:B------:R-:W-:Y:S05]  /*20d0*/  @!P0 BRA `(.L_x_54) ;  /* 0x0000000000588947 */ /* 0x000fea0003800000 */
[----:B------:R-:W-:-:S13]  /*20e0*/  ISETP.GE.AND P0, PT, R5, RZ, PT ;  /* 0x000000ff0500720c */ /* 0x000fda0003f06270 */
[----:B------:R-:W-:Y:S01]  /*20f0*/  @!P0 IMAD.MOV.U32 R2, RZ, RZ, 0x0 ;  /* 0x00000000ff028424 */ /* 0x000fe200078e00ff */
        /* <DEDUP_REMOVED lines=20> */
.L_x_54:
[----:B------:R-:W-:-:S11]  /*2240*/  DADD R2, R4, R4 ;  /* 0x0000000004027229 */ /* 0x000fd60000000004 */
.L_x_53:
[----:B------:R-:W-:Y:S05]  /*2250*/  BSYNC.RECONVERGENT B1 ;  /* 0x0000000000017941 */ /* 0x000fea0003800200 */
.L_x_51:
[----:B------:R-:W-:Y:S02]  /*2260*/  IMAD.MOV.U32 R7, RZ, RZ, R3 ;  /* 0x000000ffff077224 */ /* 0x000fe400078e0003 */
[----:B------:R-:W-:Y:S01]  /*2270*/  HFMA2 R3, -RZ, RZ, 0, 0 ;  /* 0x00000000ff037431 */ /* 0x000fe200000001ff */
[----:B------:R-:W-:Y:S02]  /*2280*/  MOV R6, R2 ;  /* 0x0000000200067202 */ /* 0x000fe40000000f00 */
[----:B------:R-:W-:-:S04]  /*2290*/  MOV R2, R0 ;  /* 0x0000000000027202 */ /* 0x000fc80000000f00 */
[----:B------:R-:W-:Y:S05]  /*22a0*/  RET.REL.NODEC R2 `(_Z11measure_divPdS_iiii) ;  /* 0xffffffdc02547950 */ /* 0x000fea0003c3ffff */
.L_x_55:
        /* <DEDUP_REMOVED lines=13> */
.L_x_59:


//--------------------- .nv.shared.reserved.0     --------------------------
	.section	.nv.shared.reserved.0,"aw",@nobits
	.weak		__nv_reservedSMEM_offset_0_alias
	.size		__nv_reservedSMEM_offset_0_alias, 0, 64
	.other		__nv_reservedSMEM_offset_0_alias,@"STO_CUDA_RESERVED_SHARED STV_DEFAULT"
__nv_reservedSMEM_offset_0_alias:
	.zero		0
	.zero		64


//--------------------- .nv.constant0._Z17measure_div_totalPdS_iii --------------------------
	.section	.nv.constant0._Z17measure_div_totalPdS_iii,"a",@progbits
	.sectionflags	@""
	.align	4
.nv.constant0._Z17measure_div_totalPdS_iii:
	.zero		924


//--------------------- .nv.constant0._Z11measure_divPdS_iiii --------------------------
	.section	.nv.constant0._Z11measure_divPdS_iiii,"a",@progbits
	.sectionflags	@""
	.align	4
.nv.constant0._Z11measure_divPdS_iiii:
	.zero		928


//--------------------- SYMBOLS --------------------------

	.type		.nv.reservedSmem.offset0,@object
	.size		.nv.reservedSmem.offset0,0x4
